//
// Generated by NVIDIA NVVM Compiler
//
// Compiler Build ID: CL-36424714
// Cuda compilation tools, release 13.0, V13.0.88
// Based on NVVM 20.0.0
//

.version 9.0
.target sm_100
.address_size 64

	// .globl	_Z17mandelbrot_kernelPhiidddii
.func  (.param .align 16 .b8 func_retval0[16]) __internal_trig_reduction_slowpathd
(
	.param .b64 __internal_trig_reduction_slowpathd_param_0
)
;
.global .align 8 .b8 __cudart_i2opi_d[144] = {8, 93, 141, 31, 177, 95, 251, 107, 234, 146, 82, 138, 247, 57, 7, 61, 123, 241, 229, 235, 199, 186, 39, 117, 45, 234, 95, 158, 102, 63, 70, 79, 183, 9, 203, 39, 207, 126, 54, 109, 31, 109, 10, 90, 139, 17, 47, 239, 15, 152, 5, 222, 255, 151, 248, 31, 59, 40, 249, 189, 139, 95, 132, 156, 244, 57, 83, 131, 57, 214, 145, 57, 65, 126, 95, 180, 38, 112, 156, 233, 132, 68, 187, 46, 245, 53, 130, 232, 62, 167, 41, 177, 28, 235, 29, 254, 28, 146, 209, 9, 234, 46, 73, 6, 224, 210, 77, 66, 58, 110, 36, 183, 97, 197, 187, 222, 171, 99, 81, 254, 65, 144, 67, 60, 153, 149, 98, 219, 192, 221, 52, 245, 209, 87, 39, 252, 41, 21, 68, 78, 110, 131, 249, 162};
.global .align 16 .b8 __cudart_sin_cos_coeffs[128] = {70, 210, 176, 44, 241, 229, 90, 190, 146, 227, 172, 105, 227, 29, 199, 62, 161, 98, 219, 25, 160, 1, 42, 191, 24, 8, 17, 17, 17, 17, 129, 63, 84, 85, 85, 85, 85, 85, 197, 191, 0, 0, 0, 0, 0, 0, 0, 0, 0, 0, 0, 0, 0, 0, 0, 0, 100, 129, 253, 32, 131, 255, 168, 189, 40, 133, 239, 193, 167, 238, 33, 62, 217, 230, 6, 142, 79, 126, 146, 190, 233, 188, 221, 25, 160, 1, 250, 62, 71, 93, 193, 22, 108, 193, 86, 191, 81, 85, 85, 85, 85, 85, 165, 63, 0, 0, 0, 0, 0, 0, 224, 191, 0, 0, 0, 0, 0, 0, 240, 63};

.visible .entry _Z17mandelbrot_kernelPhiidddii(
	.param .u64 .ptr .align 1 _Z17mandelbrot_kernelPhiidddii_param_0,
	.param .u32 _Z17mandelbrot_kernelPhiidddii_param_1,
	.param .u32 _Z17mandelbrot_kernelPhiidddii_param_2,
	.param .f64 _Z17mandelbrot_kernelPhiidddii_param_3,
	.param .f64 _Z17mandelbrot_kernelPhiidddii_param_4,
	.param .f64 _Z17mandelbrot_kernelPhiidddii_param_5,
	.param .u32 _Z17mandelbrot_kernelPhiidddii_param_6,
	.param .u32 _Z17mandelbrot_kernelPhiidddii_param_7
)
{
	.reg .pred 	%p<49>;
	.reg .b16 	%rs<3>;
	.reg .b32 	%r<162>;
	.reg .b64 	%rd<29>;
	.reg .b64 	%fd<388>;

	ld.param.u64 	%rd2, [_Z17mandelbrot_kernelPhiidddii_param_0];
	ld.param.u32 	%r56, [_Z17mandelbrot_kernelPhiidddii_param_1];
	ld.param.u32 	%r60, [_Z17mandelbrot_kernelPhiidddii_param_2];
	ld.param.f64 	%fd80, [_Z17mandelbrot_kernelPhiidddii_param_3];
	ld.param.f64 	%fd81, [_Z17mandelbrot_kernelPhiidddii_param_4];
	ld.param.f64 	%fd82, [_Z17mandelbrot_kernelPhiidddii_param_5];
	ld.param.u32 	%r58, [_Z17mandelbrot_kernelPhiidddii_param_6];
	ld.param.u32 	%r59, [_Z17mandelbrot_kernelPhiidddii_param_7];
	mov.u32 	%r61, %ctaid.x;
	mov.u32 	%r62, %ntid.x;
	mov.u32 	%r63, %tid.x;
	mad.lo.s32 	%r1, %r61, %r62, %r63;
	mov.u32 	%r64, %ctaid.y;
	mov.u32 	%r65, %ntid.y;
	mov.u32 	%r66, %tid.y;
	mad.lo.s32 	%r67, %r64, %r65, %r66;
	setp.ge.u32 	%p1, %r1, %r56;
	setp.ge.u32 	%p2, %r67, %r60;
	or.pred  	%p3, %p1, %p2;
	@%p3 bra 	$L__BB0_66;
	cvt.rn.f64.u32 	%fd84, %r1;
	cvt.rn.f64.s32 	%fd85, %r56;
	mul.f64 	%fd86, %fd85, 0d3FE0000000000000;
	sub.f64 	%fd87, %fd84, %fd86;
	mul.f64 	%fd88, %fd87, %fd82;
	div.rn.f64 	%fd89, %fd88, %fd85;
	add.f64 	%fd1, %fd80, %fd89;
	cvt.rn.f64.u32 	%fd90, %r67;
	cvt.rn.f64.s32 	%fd91, %r60;
	mul.f64 	%fd92, %fd91, 0d3FE0000000000000;
	sub.f64 	%fd93, %fd90, %fd92;
	mul.f64 	%fd94, %fd93, %fd82;
	div.rn.f64 	%fd95, %fd94, %fd85;
	add.f64 	%fd2, %fd81, %fd95;
	setp.lt.s32 	%p4, %r58, 1;
	mov.f64 	%fd367, 0d0000000000000000;
	mov.b32 	%r141, 0;
	@%p4 bra 	$L__BB0_4;
	mov.b32 	%r141, 0;
	mov.f64 	%fd362, 0d0000000000000000;
	mov.f64 	%fd363, %fd362;
	mov.f64 	%fd364, %fd362;
	mov.f64 	%fd365, %fd362;
$L__BB0_3:
	sub.f64 	%fd97, %fd363, %fd362;
	add.f64 	%fd7, %fd1, %fd97;
	add.f64 	%fd98, %fd365, %fd365;
	fma.rn.f64 	%fd364, %fd98, %fd364, %fd2;
	add.s32 	%r141, %r141, 1;
	mul.f64 	%fd363, %fd7, %fd7;
	mul.f64 	%fd362, %fd364, %fd364;
	add.f64 	%fd367, %fd363, %fd362;
	setp.le.f64 	%p5, %fd367, 0d4010000000000000;
	setp.lt.s32 	%p6, %r141, %r58;
	and.pred  	%p7, %p5, %p6;
	mov.f64 	%fd365, %fd7;
	@%p7 bra 	$L__BB0_3;
$L__BB0_4:
	mad.lo.s32 	%r70, %r56, %r67, %r1;
	shl.b32 	%r71, %r70, 2;
	cvt.u64.u32 	%rd3, %r71;
	cvta.to.global.u64 	%rd4, %rd2;
	add.s64 	%rd1, %rd4, %rd3;
	setp.ne.s32 	%p8, %r141, %r58;
	@%p8 bra 	$L__BB0_6;
	mov.b16 	%rs1, 0;
	st.global.u8 	[%rd1+2], %rs1;
	st.global.u8 	[%rd1+1], %rs1;
	st.global.u8 	[%rd1], %rs1;
	bra.uni 	$L__BB0_65;
$L__BB0_6:
	{
	.reg .b32 %temp; 
	mov.b64 	{%temp, %r142}, %fd367;
	}
	{
	.reg .b32 %temp; 
	mov.b64 	{%r143, %temp}, %fd367;
	}
	setp.gt.s32 	%p9, %r142, 1048575;
	mov.b32 	%r144, -1023;
	@%p9 bra 	$L__BB0_8;
	mul.f64 	%fd367, %fd367, 0d4350000000000000;
	{
	.reg .b32 %temp; 
	mov.b64 	{%temp, %r142}, %fd367;
	}
	{
	.reg .b32 %temp; 
	mov.b64 	{%r143, %temp}, %fd367;
	}
	mov.b32 	%r144, -1077;
$L__BB0_8:
	add.s32 	%r74, %r142, -1;
	setp.gt.u32 	%p10, %r74, 2146435070;
	@%p10 bra 	$L__BB0_12;
	shr.u32 	%r77, %r142, 20;
	add.s32 	%r145, %r144, %r77;
	and.b32  	%r78, %r142, 1048575;
	or.b32  	%r79, %r78, 1072693248;
	mov.b64 	%fd368, {%r143, %r79};
	setp.lt.u32 	%p12, %r79, 1073127583;
	@%p12 bra 	$L__BB0_11;
	{
	.reg .b32 %temp; 
	mov.b64 	{%r80, %temp}, %fd368;
	}
	{
	.reg .b32 %temp; 
	mov.b64 	{%temp, %r81}, %fd368;
	}
	add.s32 	%r82, %r81, -1048576;
	mov.b64 	%fd368, {%r80, %r82};
	add.s32 	%r145, %r145, 1;
$L__BB0_11:
	add.f64 	%fd100, %fd368, 0dBFF0000000000000;
	add.f64 	%fd101, %fd368, 0d3FF0000000000000;
	rcp.approx.ftz.f64 	%fd102, %fd101;
	neg.f64 	%fd103, %fd101;
	fma.rn.f64 	%fd104, %fd103, %fd102, 0d3FF0000000000000;
	fma.rn.f64 	%fd105, %fd104, %fd104, %fd104;
	fma.rn.f64 	%fd106, %fd105, %fd102, %fd102;
	mul.f64 	%fd107, %fd100, %fd106;
	fma.rn.f64 	%fd108, %fd100, %fd106, %fd107;
	mul.f64 	%fd109, %fd108, %fd108;
	fma.rn.f64 	%fd110, %fd109, 0d3EB1380B3AE80F1E, 0d3ED0EE258B7A8B04;
	fma.rn.f64 	%fd111, %fd110, %fd109, 0d3EF3B2669F02676F;
	fma.rn.f64 	%fd112, %fd111, %fd109, 0d3F1745CBA9AB0956;
	fma.rn.f64 	%fd113, %fd112, %fd109, 0d3F3C71C72D1B5154;
	fma.rn.f64 	%fd114, %fd113, %fd109, 0d3F624924923BE72D;
	fma.rn.f64 	%fd115, %fd114, %fd109, 0d3F8999999999A3C4;
	fma.rn.f64 	%fd116, %fd115, %fd109, 0d3FB5555555555554;
	sub.f64 	%fd117, %fd100, %fd108;
	add.f64 	%fd118, %fd117, %fd117;
	neg.f64 	%fd119, %fd108;
	fma.rn.f64 	%fd120, %fd119, %fd100, %fd118;
	mul.f64 	%fd121, %fd106, %fd120;
	mul.f64 	%fd122, %fd109, %fd116;
	fma.rn.f64 	%fd123, %fd122, %fd108, %fd121;
	xor.b32  	%r83, %r145, -2147483648;
	mov.b32 	%r84, 1127219200;
	mov.b64 	%fd124, {%r83, %r84};
	mov.b32 	%r85, -2147483648;
	mov.b64 	%fd125, {%r85, %r84};
	sub.f64 	%fd126, %fd124, %fd125;
	fma.rn.f64 	%fd127, %fd126, 0d3FE62E42FEFA39EF, %fd108;
	fma.rn.f64 	%fd128, %fd126, 0dBFE62E42FEFA39EF, %fd127;
	sub.f64 	%fd129, %fd128, %fd108;
	sub.f64 	%fd130, %fd123, %fd129;
	fma.rn.f64 	%fd131, %fd126, 0d3C7ABC9E3B39803F, %fd130;
	add.f64 	%fd369, %fd127, %fd131;
	bra.uni 	$L__BB0_13;
$L__BB0_12:
	fma.rn.f64 	%fd99, %fd367, 0d7FF0000000000000, 0d7FF0000000000000;
	{
	.reg .b32 %temp; 
	mov.b64 	{%temp, %r75}, %fd367;
	}
	and.b32  	%r76, %r75, 2147483647;
	setp.eq.s32 	%p11, %r76, 0;
	selp.f64 	%fd369, 0dFFF0000000000000, %fd99, %p11;
$L__BB0_13:
	mul.f64 	%fd132, %fd369, 0d3C7777D0FFDA0D24;
	fma.rn.f64 	%fd370, %fd369, 0d3FF71547652B82FE, %fd132;
	{
	.reg .b32 %temp; 
	mov.b64 	{%temp, %r146}, %fd370;
	}
	{
	.reg .b32 %temp; 
	mov.b64 	{%r147, %temp}, %fd370;
	}
	setp.gt.s32 	%p13, %r146, 1048575;
	mov.b32 	%r148, -1023;
	@%p13 bra 	$L__BB0_15;
	mul.f64 	%fd370, %fd370, 0d4350000000000000;
	{
	.reg .b32 %temp; 
	mov.b64 	{%temp, %r146}, %fd370;
	}
	{
	.reg .b32 %temp; 
	mov.b64 	{%r147, %temp}, %fd370;
	}
	mov.b32 	%r148, -1077;
$L__BB0_15:
	add.s32 	%r88, %r146, -1;
	setp.gt.u32 	%p14, %r88, 2146435070;
	@%p14 bra 	$L__BB0_19;
	shr.u32 	%r91, %r146, 20;
	add.s32 	%r149, %r148, %r91;
	and.b32  	%r92, %r146, 1048575;
	or.b32  	%r93, %r92, 1072693248;
	mov.b64 	%fd371, {%r147, %r93};
	setp.lt.u32 	%p16, %r93, 1073127583;
	@%p16 bra 	$L__BB0_18;
	{
	.reg .b32 %temp; 
	mov.b64 	{%r94, %temp}, %fd371;
	}
	{
	.reg .b32 %temp; 
	mov.b64 	{%temp, %r95}, %fd371;
	}
	add.s32 	%r96, %r95, -1048576;
	mov.b64 	%fd371, {%r94, %r96};
	add.s32 	%r149, %r149, 1;
$L__BB0_18:
	add.f64 	%fd134, %fd371, 0dBFF0000000000000;
	add.f64 	%fd135, %fd371, 0d3FF0000000000000;
	rcp.approx.ftz.f64 	%fd136, %fd135;
	neg.f64 	%fd137, %fd135;
	fma.rn.f64 	%fd138, %fd137, %fd136, 0d3FF0000000000000;
	fma.rn.f64 	%fd139, %fd138, %fd138, %fd138;
	fma.rn.f64 	%fd140, %fd139, %fd136, %fd136;
	mul.f64 	%fd141, %fd134, %fd140;
	fma.rn.f64 	%fd142, %fd134, %fd140, %fd141;
	mul.f64 	%fd143, %fd142, %fd142;
	fma.rn.f64 	%fd144, %fd143, 0d3EB1380B3AE80F1E, 0d3ED0EE258B7A8B04;
	fma.rn.f64 	%fd145, %fd144, %fd143, 0d3EF3B2669F02676F;
	fma.rn.f64 	%fd146, %fd145, %fd143, 0d3F1745CBA9AB0956;
	fma.rn.f64 	%fd147, %fd146, %fd143, 0d3F3C71C72D1B5154;
	fma.rn.f64 	%fd148, %fd147, %fd143, 0d3F624924923BE72D;
	fma.rn.f64 	%fd149, %fd148, %fd143, 0d3F8999999999A3C4;
	fma.rn.f64 	%fd150, %fd149, %fd143, 0d3FB5555555555554;
	sub.f64 	%fd151, %fd134, %fd142;
	add.f64 	%fd152, %fd151, %fd151;
	neg.f64 	%fd153, %fd142;
	fma.rn.f64 	%fd154, %fd153, %fd134, %fd152;
	mul.f64 	%fd155, %fd140, %fd154;
	mul.f64 	%fd156, %fd143, %fd150;
	fma.rn.f64 	%fd157, %fd156, %fd142, %fd155;
	xor.b32  	%r97, %r149, -2147483648;
	mov.b32 	%r98, 1127219200;
	mov.b64 	%fd158, {%r97, %r98};
	mov.b32 	%r99, -2147483648;
	mov.b64 	%fd159, {%r99, %r98};
	sub.f64 	%fd160, %fd158, %fd159;
	fma.rn.f64 	%fd161, %fd160, 0d3FE62E42FEFA39EF, %fd142;
	fma.rn.f64 	%fd162, %fd160, 0dBFE62E42FEFA39EF, %fd161;
	sub.f64 	%fd163, %fd162, %fd142;
	sub.f64 	%fd164, %fd157, %fd163;
	fma.rn.f64 	%fd165, %fd160, 0d3C7ABC9E3B39803F, %fd164;
	add.f64 	%fd372, %fd161, %fd165;
	bra.uni 	$L__BB0_20;
$L__BB0_19:
	fma.rn.f64 	%fd133, %fd370, 0d7FF0000000000000, 0d7FF0000000000000;
	{
	.reg .b32 %temp; 
	mov.b64 	{%temp, %r89}, %fd370;
	}
	and.b32  	%r90, %r89, 2147483647;
	setp.eq.s32 	%p15, %r90, 0;
	selp.f64 	%fd372, 0dFFF0000000000000, %fd133, %p15;
$L__BB0_20:
	mul.f64 	%fd166, %fd372, 0d3C7777D0FFDA0D24;
	fma.rn.f64 	%fd167, %fd372, 0d3FF71547652B82FE, %fd166;
	cvt.rn.f64.u32 	%fd168, %r141;
	sub.f64 	%fd30, %fd168, %fd167;
	setp.eq.s32 	%p17, %r59, 3;
	@%p17 bra 	$L__BB0_38;
	setp.ne.s32 	%p18, %r59, 1;
	mov.f64 	%fd385, 0d3FF0000000000000;
	mov.f64 	%fd387, 0d0000000000000000;
	@%p18 bra 	$L__BB0_54;
	fma.rn.f64 	%fd31, %fd30, 0d3FC3333333333333, 0d4008000000000000;
	abs.f64 	%fd32, %fd31;
	setp.neu.f64 	%p31, %fd32, 0d7FF0000000000000;
	@%p31 bra 	$L__BB0_24;
	mov.f64 	%fd258, 0d0000000000000000;
	mul.rn.f64 	%fd374, %fd31, %fd258;
	mov.b32 	%r151, 1;
	bra.uni 	$L__BB0_27;
$L__BB0_24:
	mul.f64 	%fd253, %fd31, 0d3FE45F306DC9C883;
	cvt.rni.s32.f64 	%r150, %fd253;
	cvt.rn.f64.s32 	%fd254, %r150;
	fma.rn.f64 	%fd255, %fd254, 0dBFF921FB54442D18, %fd31;
	fma.rn.f64 	%fd256, %fd254, 0dBC91A62633145C00, %fd255;
	fma.rn.f64 	%fd374, %fd254, 0dB97B839A252049C0, %fd256;
	setp.ltu.f64 	%p32, %fd32, 0d41E0000000000000;
	@%p32 bra 	$L__BB0_26;
	{ // callseq 3, 0
	.param .b64 param0;
	st.param.f64 	[param0], %fd31;
	.param .align 16 .b8 retval0[16];
	call.uni (retval0), 
	__internal_trig_reduction_slowpathd, 
	(
	param0
	);
	ld.param.f64 	%fd374, [retval0];
	ld.param.b32 	%r150, [retval0+8];
	} // callseq 3
$L__BB0_26:
	add.s32 	%r151, %r150, 1;
$L__BB0_27:
	shl.b32 	%r120, %r151, 6;
	cvt.u64.u32 	%rd17, %r120;
	and.b64  	%rd18, %rd17, 64;
	mov.u64 	%rd19, __cudart_sin_cos_coeffs;
	add.s64 	%rd20, %rd19, %rd18;
	mul.rn.f64 	%fd259, %fd374, %fd374;
	and.b32  	%r121, %r151, 1;
	setp.eq.b32 	%p33, %r121, 1;
	selp.f64 	%fd260, 0dBDA8FF8320FD8164, 0d3DE5DB65F9785EBA, %p33;
	ld.global.nc.v2.f64 	{%fd261, %fd262}, [%rd20];
	fma.rn.f64 	%fd263, %fd260, %fd259, %fd261;
	fma.rn.f64 	%fd264, %fd263, %fd259, %fd262;
	ld.global.nc.v2.f64 	{%fd265, %fd266}, [%rd20+16];
	fma.rn.f64 	%fd267, %fd264, %fd259, %fd265;
	fma.rn.f64 	%fd268, %fd267, %fd259, %fd266;
	ld.global.nc.v2.f64 	{%fd269, %fd270}, [%rd20+32];
	fma.rn.f64 	%fd271, %fd268, %fd259, %fd269;
	fma.rn.f64 	%fd272, %fd271, %fd259, %fd270;
	fma.rn.f64 	%fd273, %fd272, %fd374, %fd374;
	fma.rn.f64 	%fd274, %fd272, %fd259, 0d3FF0000000000000;
	selp.f64 	%fd275, %fd274, %fd273, %p33;
	and.b32  	%r122, %r151, 2;
	setp.eq.s32 	%p34, %r122, 0;
	mov.f64 	%fd276, 0d0000000000000000;
	sub.f64 	%fd277, %fd276, %fd275;
	selp.f64 	%fd278, %fd275, %fd277, %p34;
	fma.rn.f64 	%fd279, %fd278, 0d3FE0000000000000, 0d3FE0000000000000;
	mul.f64 	%fd280, %fd279, 0d406FE00000000000;
	cvt.rzi.u32.f64 	%r123, %fd280;
	st.global.u8 	[%rd1], %r123;
	add.f64 	%fd38, %fd31, 0d3FE3333333333333;
	abs.f64 	%fd39, %fd38;
	setp.neu.f64 	%p35, %fd39, 0d7FF0000000000000;
	@%p35 bra 	$L__BB0_29;
	mov.f64 	%fd286, 0d0000000000000000;
	mul.rn.f64 	%fd376, %fd38, %fd286;
	mov.b32 	%r153, 1;
	bra.uni 	$L__BB0_32;
$L__BB0_29:
	mul.f64 	%fd281, %fd38, 0d3FE45F306DC9C883;
	cvt.rni.s32.f64 	%r152, %fd281;
	cvt.rn.f64.s32 	%fd282, %r152;
	fma.rn.f64 	%fd283, %fd282, 0dBFF921FB54442D18, %fd38;
	fma.rn.f64 	%fd284, %fd282, 0dBC91A62633145C00, %fd283;
	fma.rn.f64 	%fd376, %fd282, 0dB97B839A252049C0, %fd284;
	setp.ltu.f64 	%p36, %fd39, 0d41E0000000000000;
	@%p36 bra 	$L__BB0_31;
	{ // callseq 4, 0
	.param .b64 param0;
	st.param.f64 	[param0], %fd38;
	.param .align 16 .b8 retval0[16];
	call.uni (retval0), 
	__internal_trig_reduction_slowpathd, 
	(
	param0
	);
	ld.param.f64 	%fd376, [retval0];
	ld.param.b32 	%r152, [retval0+8];
	} // callseq 4
$L__BB0_31:
	add.s32 	%r153, %r152, 1;
$L__BB0_32:
	shl.b32 	%r126, %r153, 6;
	cvt.u64.u32 	%rd21, %r126;
	and.b64  	%rd22, %rd21, 64;
	add.s64 	%rd24, %rd19, %rd22;
	mul.rn.f64 	%fd287, %fd376, %fd376;
	and.b32  	%r127, %r153, 1;
	setp.eq.b32 	%p37, %r127, 1;
	selp.f64 	%fd288, 0dBDA8FF8320FD8164, 0d3DE5DB65F9785EBA, %p37;
	ld.global.nc.v2.f64 	{%fd289, %fd290}, [%rd24];
	fma.rn.f64 	%fd291, %fd288, %fd287, %fd289;
	fma.rn.f64 	%fd292, %fd291, %fd287, %fd290;
	ld.global.nc.v2.f64 	{%fd293, %fd294}, [%rd24+16];
	fma.rn.f64 	%fd295, %fd292, %fd287, %fd293;
	fma.rn.f64 	%fd296, %fd295, %fd287, %fd294;
	ld.global.nc.v2.f64 	{%fd297, %fd298}, [%rd24+32];
	fma.rn.f64 	%fd299, %fd296, %fd287, %fd297;
	fma.rn.f64 	%fd300, %fd299, %fd287, %fd298;
	fma.rn.f64 	%fd301, %fd300, %fd376, %fd376;
	fma.rn.f64 	%fd302, %fd300, %fd287, 0d3FF0000000000000;
	selp.f64 	%fd303, %fd302, %fd301, %p37;
	and.b32  	%r128, %r153, 2;
	setp.eq.s32 	%p38, %r128, 0;
	mov.f64 	%fd304, 0d0000000000000000;
	sub.f64 	%fd305, %fd304, %fd303;
	selp.f64 	%fd306, %fd303, %fd305, %p38;
	fma.rn.f64 	%fd307, %fd306, 0d3FE0000000000000, 0d3FE0000000000000;
	mul.f64 	%fd308, %fd307, 0d406FE00000000000;
	cvt.rzi.u32.f64 	%r129, %fd308;
	st.global.u8 	[%rd1+1], %r129;
	add.f64 	%fd45, %fd31, 0d3FF0000000000000;
	abs.f64 	%fd46, %fd45;
	setp.neu.f64 	%p39, %fd46, 0d7FF0000000000000;
	@%p39 bra 	$L__BB0_34;
	mov.f64 	%fd314, 0d0000000000000000;
	mul.rn.f64 	%fd378, %fd45, %fd314;
	mov.b32 	%r155, 1;
	bra.uni 	$L__BB0_37;
$L__BB0_34:
	mul.f64 	%fd309, %fd45, 0d3FE45F306DC9C883;
	cvt.rni.s32.f64 	%r154, %fd309;
	cvt.rn.f64.s32 	%fd310, %r154;
	fma.rn.f64 	%fd311, %fd310, 0dBFF921FB54442D18, %fd45;
	fma.rn.f64 	%fd312, %fd310, 0dBC91A62633145C00, %fd311;
	fma.rn.f64 	%fd378, %fd310, 0dB97B839A252049C0, %fd312;
	setp.ltu.f64 	%p40, %fd46, 0d41E0000000000000;
	@%p40 bra 	$L__BB0_36;
	{ // callseq 5, 0
	.param .b64 param0;
	st.param.f64 	[param0], %fd45;
	.param .align 16 .b8 retval0[16];
	call.uni (retval0), 
	__internal_trig_reduction_slowpathd, 
	(
	param0
	);
	ld.param.f64 	%fd378, [retval0];
	ld.param.b32 	%r154, [retval0+8];
	} // callseq 5
$L__BB0_36:
	add.s32 	%r155, %r154, 1;
$L__BB0_37:
	shl.b32 	%r132, %r155, 6;
	cvt.u64.u32 	%rd25, %r132;
	and.b64  	%rd26, %rd25, 64;
	add.s64 	%rd28, %rd19, %rd26;
	mul.rn.f64 	%fd315, %fd378, %fd378;
	and.b32  	%r133, %r155, 1;
	setp.eq.b32 	%p41, %r133, 1;
	selp.f64 	%fd316, 0dBDA8FF8320FD8164, 0d3DE5DB65F9785EBA, %p41;
	ld.global.nc.v2.f64 	{%fd317, %fd318}, [%rd28];
	fma.rn.f64 	%fd319, %fd316, %fd315, %fd317;
	fma.rn.f64 	%fd320, %fd319, %fd315, %fd318;
	ld.global.nc.v2.f64 	{%fd321, %fd322}, [%rd28+16];
	fma.rn.f64 	%fd323, %fd320, %fd315, %fd321;
	fma.rn.f64 	%fd324, %fd323, %fd315, %fd322;
	ld.global.nc.v2.f64 	{%fd325, %fd326}, [%rd28+32];
	fma.rn.f64 	%fd327, %fd324, %fd315, %fd325;
	fma.rn.f64 	%fd328, %fd327, %fd315, %fd326;
	fma.rn.f64 	%fd329, %fd328, %fd378, %fd378;
	fma.rn.f64 	%fd330, %fd328, %fd315, 0d3FF0000000000000;
	selp.f64 	%fd331, %fd330, %fd329, %p41;
	and.b32  	%r134, %r155, 2;
	setp.eq.s32 	%p42, %r134, 0;
	mov.f64 	%fd332, 0d0000000000000000;
	sub.f64 	%fd333, %fd332, %fd331;
	selp.f64 	%fd334, %fd331, %fd333, %p42;
	fma.rn.f64 	%fd335, %fd334, 0d3FE0000000000000, 0d3FE0000000000000;
	mul.f64 	%fd336, %fd335, 0d406FE00000000000;
	cvt.rzi.u32.f64 	%r135, %fd336;
	st.global.u8 	[%rd1+2], %r135;
	bra.uni 	$L__BB0_65;
$L__BB0_38:
	mul.f64 	%fd52, %fd30, 0d3FC999999999999A;
	abs.f64 	%fd53, %fd52;
	setp.neu.f64 	%p19, %fd53, 0d7FF0000000000000;
	@%p19 bra 	$L__BB0_40;
	mov.f64 	%fd174, 0d0000000000000000;
	mul.rn.f64 	%fd380, %fd52, %fd174;
	mov.b32 	%r157, 1;
	bra.uni 	$L__BB0_43;
$L__BB0_40:
	mul.f64 	%fd169, %fd52, 0d3FE45F306DC9C883;
	cvt.rni.s32.f64 	%r156, %fd169;
	cvt.rn.f64.s32 	%fd170, %r156;
	fma.rn.f64 	%fd171, %fd170, 0dBFF921FB54442D18, %fd52;
	fma.rn.f64 	%fd172, %fd170, 0dBC91A62633145C00, %fd171;
	fma.rn.f64 	%fd380, %fd170, 0dB97B839A252049C0, %fd172;
	setp.ltu.f64 	%p20, %fd53, 0d41E0000000000000;
	@%p20 bra 	$L__BB0_42;
	{ // callseq 0, 0
	.param .b64 param0;
	st.param.f64 	[param0], %fd52;
	.param .align 16 .b8 retval0[16];
	call.uni (retval0), 
	__internal_trig_reduction_slowpathd, 
	(
	param0
	);
	ld.param.f64 	%fd380, [retval0];
	ld.param.b32 	%r156, [retval0+8];
	} // callseq 0
$L__BB0_42:
	add.s32 	%r157, %r156, 1;
$L__BB0_43:
	shl.b32 	%r102, %r157, 6;
	cvt.u64.u32 	%rd5, %r102;
	and.b64  	%rd6, %rd5, 64;
	mov.u64 	%rd7, __cudart_sin_cos_coeffs;
	add.s64 	%rd8, %rd7, %rd6;
	mul.rn.f64 	%fd175, %fd380, %fd380;
	and.b32  	%r103, %r157, 1;
	setp.eq.b32 	%p21, %r103, 1;
	selp.f64 	%fd176, 0dBDA8FF8320FD8164, 0d3DE5DB65F9785EBA, %p21;
	ld.global.nc.v2.f64 	{%fd177, %fd178}, [%rd8];
	fma.rn.f64 	%fd179, %fd176, %fd175, %fd177;
	fma.rn.f64 	%fd180, %fd179, %fd175, %fd178;
	ld.global.nc.v2.f64 	{%fd181, %fd182}, [%rd8+16];
	fma.rn.f64 	%fd183, %fd180, %fd175, %fd181;
	fma.rn.f64 	%fd184, %fd183, %fd175, %fd182;
	ld.global.nc.v2.f64 	{%fd185, %fd186}, [%rd8+32];
	fma.rn.f64 	%fd187, %fd184, %fd175, %fd185;
	fma.rn.f64 	%fd188, %fd187, %fd175, %fd186;
	fma.rn.f64 	%fd189, %fd188, %fd380, %fd380;
	fma.rn.f64 	%fd190, %fd188, %fd175, 0d3FF0000000000000;
	selp.f64 	%fd191, %fd190, %fd189, %p21;
	and.b32  	%r104, %r157, 2;
	setp.eq.s32 	%p22, %r104, 0;
	mov.f64 	%fd192, 0d0000000000000000;
	sub.f64 	%fd193, %fd192, %fd191;
	selp.f64 	%fd194, %fd191, %fd193, %p22;
	fma.rn.f64 	%fd195, %fd194, 0d3FE0000000000000, 0d3FE0000000000000;
	mul.f64 	%fd196, %fd195, 0d406FE00000000000;
	cvt.rzi.u32.f64 	%r105, %fd196;
	st.global.u8 	[%rd1], %r105;
	add.f64 	%fd59, %fd52, 0d4000000000000000;
	abs.f64 	%fd60, %fd59;
	setp.neu.f64 	%p23, %fd60, 0d7FF0000000000000;
	@%p23 bra 	$L__BB0_45;
	mov.f64 	%fd202, 0d0000000000000000;
	mul.rn.f64 	%fd382, %fd59, %fd202;
	mov.b32 	%r159, 1;
	bra.uni 	$L__BB0_48;
$L__BB0_45:
	mul.f64 	%fd197, %fd59, 0d3FE45F306DC9C883;
	cvt.rni.s32.f64 	%r158, %fd197;
	cvt.rn.f64.s32 	%fd198, %r158;
	fma.rn.f64 	%fd199, %fd198, 0dBFF921FB54442D18, %fd59;
	fma.rn.f64 	%fd200, %fd198, 0dBC91A62633145C00, %fd199;
	fma.rn.f64 	%fd382, %fd198, 0dB97B839A252049C0, %fd200;
	setp.ltu.f64 	%p24, %fd60, 0d41E0000000000000;
	@%p24 bra 	$L__BB0_47;
	{ // callseq 1, 0
	.param .b64 param0;
	st.param.f64 	[param0], %fd59;
	.param .align 16 .b8 retval0[16];
	call.uni (retval0), 
	__internal_trig_reduction_slowpathd, 
	(
	param0
	);
	ld.param.f64 	%fd382, [retval0];
	ld.param.b32 	%r158, [retval0+8];
	} // callseq 1
$L__BB0_47:
	add.s32 	%r159, %r158, 1;
$L__BB0_48:
	shl.b32 	%r108, %r159, 6;
	cvt.u64.u32 	%rd9, %r108;
	and.b64  	%rd10, %rd9, 64;
	add.s64 	%rd12, %rd7, %rd10;
	mul.rn.f64 	%fd203, %fd382, %fd382;
	and.b32  	%r109, %r159, 1;
	setp.eq.b32 	%p25, %r109, 1;
	selp.f64 	%fd204, 0dBDA8FF8320FD8164, 0d3DE5DB65F9785EBA, %p25;
	ld.global.nc.v2.f64 	{%fd205, %fd206}, [%rd12];
	fma.rn.f64 	%fd207, %fd204, %fd203, %fd205;
	fma.rn.f64 	%fd208, %fd207, %fd203, %fd206;
	ld.global.nc.v2.f64 	{%fd209, %fd210}, [%rd12+16];
	fma.rn.f64 	%fd211, %fd208, %fd203, %fd209;
	fma.rn.f64 	%fd212, %fd211, %fd203, %fd210;
	ld.global.nc.v2.f64 	{%fd213, %fd214}, [%rd12+32];
	fma.rn.f64 	%fd215, %fd212, %fd203, %fd213;
	fma.rn.f64 	%fd216, %fd215, %fd203, %fd214;
	fma.rn.f64 	%fd217, %fd216, %fd382, %fd382;
	fma.rn.f64 	%fd218, %fd216, %fd203, 0d3FF0000000000000;
	selp.f64 	%fd219, %fd218, %fd217, %p25;
	and.b32  	%r110, %r159, 2;
	setp.eq.s32 	%p26, %r110, 0;
	mov.f64 	%fd220, 0d0000000000000000;
	sub.f64 	%fd221, %fd220, %fd219;
	selp.f64 	%fd222, %fd219, %fd221, %p26;
	fma.rn.f64 	%fd223, %fd222, 0d3FE0000000000000, 0d3FE0000000000000;
	mul.f64 	%fd224, %fd223, 0d406FE00000000000;
	cvt.rzi.u32.f64 	%r111, %fd224;
	st.global.u8 	[%rd1+1], %r111;
	add.f64 	%fd66, %fd52, 0d4010000000000000;
	abs.f64 	%fd67, %fd66;
	setp.neu.f64 	%p27, %fd67, 0d7FF0000000000000;
	@%p27 bra 	$L__BB0_50;
	mov.f64 	%fd230, 0d0000000000000000;
	mul.rn.f64 	%fd384, %fd66, %fd230;
	mov.b32 	%r161, 1;
	bra.uni 	$L__BB0_53;
$L__BB0_50:
	mul.f64 	%fd225, %fd66, 0d3FE45F306DC9C883;
	cvt.rni.s32.f64 	%r160, %fd225;
	cvt.rn.f64.s32 	%fd226, %r160;
	fma.rn.f64 	%fd227, %fd226, 0dBFF921FB54442D18, %fd66;
	fma.rn.f64 	%fd228, %fd226, 0dBC91A62633145C00, %fd227;
	fma.rn.f64 	%fd384, %fd226, 0dB97B839A252049C0, %fd228;
	setp.ltu.f64 	%p28, %fd67, 0d41E0000000000000;
	@%p28 bra 	$L__BB0_52;
	{ // callseq 2, 0
	.param .b64 param0;
	st.param.f64 	[param0], %fd66;
	.param .align 16 .b8 retval0[16];
	call.uni (retval0), 
	__internal_trig_reduction_slowpathd, 
	(
	param0
	);
	ld.param.f64 	%fd384, [retval0];
	ld.param.b32 	%r160, [retval0+8];
	} // callseq 2
$L__BB0_52:
	add.s32 	%r161, %r160, 1;
$L__BB0_53:
	shl.b32 	%r114, %r161, 6;
	cvt.u64.u32 	%rd13, %r114;
	and.b64  	%rd14, %rd13, 64;
	add.s64 	%rd16, %rd7, %rd14;
	mul.rn.f64 	%fd231, %fd384, %fd384;
	and.b32  	%r115, %r161, 1;
	setp.eq.b32 	%p29, %r115, 1;
	selp.f64 	%fd232, 0dBDA8FF8320FD8164, 0d3DE5DB65F9785EBA, %p29;
	ld.global.nc.v2.f64 	{%fd233, %fd234}, [%rd16];
	fma.rn.f64 	%fd235, %fd232, %fd231, %fd233;
	fma.rn.f64 	%fd236, %fd235, %fd231, %fd234;
	ld.global.nc.v2.f64 	{%fd237, %fd238}, [%rd16+16];
	fma.rn.f64 	%fd239, %fd236, %fd231, %fd237;
	fma.rn.f64 	%fd240, %fd239, %fd231, %fd238;
	ld.global.nc.v2.f64 	{%fd241, %fd242}, [%rd16+32];
	fma.rn.f64 	%fd243, %fd240, %fd231, %fd241;
	fma.rn.f64 	%fd244, %fd243, %fd231, %fd242;
	fma.rn.f64 	%fd245, %fd244, %fd384, %fd384;
	fma.rn.f64 	%fd246, %fd244, %fd231, 0d3FF0000000000000;
	selp.f64 	%fd247, %fd246, %fd245, %p29;
	and.b32  	%r116, %r161, 2;
	setp.eq.s32 	%p30, %r116, 0;
	mov.f64 	%fd248, 0d0000000000000000;
	sub.f64 	%fd249, %fd248, %fd247;
	selp.f64 	%fd250, %fd247, %fd249, %p30;
	fma.rn.f64 	%fd251, %fd250, 0d3FE0000000000000, 0d3FE0000000000000;
	mul.f64 	%fd252, %fd251, 0d406FE00000000000;
	cvt.rzi.u32.f64 	%r117, %fd252;
	st.global.u8 	[%rd1+2], %r117;
	bra.uni 	$L__BB0_65;
$L__BB0_54:
	mul.f64 	%fd339, %fd30, 0d4076800000000000;
	cvt.rn.f64.s32 	%fd340, %r58;
	div.rn.f64 	%fd341, %fd339, %fd340;
	div.rn.f64 	%fd342, %fd341, 0d4076800000000000;
	mul.f64 	%fd343, %fd342, 0d4018000000000000;
	cvt.rmi.f64.f64 	%fd344, %fd343;
	sub.f64 	%fd73, %fd343, %fd344;
	cvt.rzi.s32.f64 	%r136, %fd344;
	setp.gt.s32 	%p43, %r136, 1;
	@%p43 bra 	$L__BB0_58;
	setp.eq.s32 	%p47, %r136, 0;
	mov.f64 	%fd386, %fd73;
	@%p47 bra 	$L__BB0_64;
	setp.eq.s32 	%p48, %r136, 1;
	@%p48 bra 	$L__BB0_57;
	bra.uni 	$L__BB0_61;
$L__BB0_57:
	mov.f64 	%fd386, 0d3FF0000000000000;
	sub.f64 	%fd385, %fd386, %fd73;
	bra.uni 	$L__BB0_64;
$L__BB0_58:
	setp.eq.s32 	%p44, %r136, 2;
	mov.f64 	%fd358, 0d0000000000000000;
	@%p44 bra 	$L__BB0_63;
	setp.eq.s32 	%p45, %r136, 3;
	mov.f64 	%fd387, 0d3FF0000000000000;
	@%p45 bra 	$L__BB0_67;
	setp.eq.s32 	%p46, %r136, 4;
	@%p46 bra 	$L__BB0_62;
$L__BB0_61:
	mov.f64 	%fd353, 0d3FF0000000000000;
	sub.f64 	%fd387, %fd353, %fd73;
	mov.f64 	%fd386, 0d0000000000000000;
	bra.uni 	$L__BB0_64;
$L__BB0_62:
	mov.f64 	%fd386, 0d0000000000000000;
	mov.f64 	%fd385, %fd73;
	bra.uni 	$L__BB0_64;
$L__BB0_63:
	mov.f64 	%fd386, 0d3FF0000000000000;
	mov.f64 	%fd385, %fd358;
	mov.f64 	%fd387, %fd73;
$L__BB0_64:
	mul.f64 	%fd355, %fd385, 0d406FE00000000000;
	cvt.rzi.u32.f64 	%r137, %fd355;
	st.global.u8 	[%rd1], %r137;
	mul.f64 	%fd356, %fd386, 0d406FE00000000000;
	cvt.rzi.u32.f64 	%r138, %fd356;
	st.global.u8 	[%rd1+1], %r138;
	mul.f64 	%fd357, %fd387, 0d406FE00000000000;
	cvt.rzi.u32.f64 	%r139, %fd357;
	st.global.u8 	[%rd1+2], %r139;
$L__BB0_65:
	mov.b16 	%rs2, 255;
	st.global.u8 	[%rd1+3], %rs2;
$L__BB0_66:
	ret;
$L__BB0_67:
	mov.f64 	%fd348, 0d3FF0000000000000;
	sub.f64 	%fd386, %fd348, %fd73;
	mov.f64 	%fd385, %fd358;
	bra.uni 	$L__BB0_64;

}
.func  (.param .align 16 .b8 func_retval0[16]) __internal_trig_reduction_slowpathd(
	.param .b64 __internal_trig_reduction_slowpathd_param_0
)
{
	.local .align 8 .b8 	__local_depot1[40];
	.reg .b64 	%SP;
	.reg .b64 	%SPL;
	.reg .pred 	%p<10>;
	.reg .b32 	%r<47>;
	.reg .b64 	%rd<74>;
	.reg .b64 	%fd<5>;

	mov.u64 	%SPL, __local_depot1;
	ld.param.f64 	%fd4, [__internal_trig_reduction_slowpathd_param_0];
	add.u64 	%rd1, %SPL, 0;
	{
	.reg .b32 %temp; 
	mov.b64 	{%temp, %r1}, %fd4;
	}
	shr.u32 	%r2, %r1, 20;
	and.b32  	%r3, %r2, 2047;
	setp.eq.s32 	%p1, %r3, 2047;
	mov.b32 	%r46, 0;
	@%p1 bra 	$L__BB1_9;
	add.s32 	%r20, %r3, -1024;
	mov.b64 	%rd20, %fd4;
	shl.b64 	%rd2, %rd20, 11;
	shr.u32 	%r4, %r20, 6;
	sub.s32 	%r45, 15, %r4;
	sub.s32 	%r21, 19, %r4;
	setp.lt.u32 	%p2, %r20, 128;
	selp.b32 	%r6, 18, %r21, %p2;
	setp.ge.s32 	%p3, %r45, %r6;
	mov.b64 	%rd70, 0;
	@%p3 bra 	$L__BB1_4;
	add.s32 	%r23, %r6, %r4;
	neg.s32 	%r43, %r23;
	or.b64  	%rd3, %rd2, -9223372036854775808;
	mov.b64 	%rd70, 0;
	mov.b32 	%r42, 0;
	mov.u64 	%rd25, __cudart_i2opi_d;
	mov.u32 	%r44, %r45;
$L__BB1_3:
	.pragma "nounroll";
	mul.wide.s32 	%rd22, %r42, 8;
	add.s64 	%rd23, %rd1, %rd22;
	mul.wide.s32 	%rd24, %r44, 8;
	add.s64 	%rd26, %rd25, %rd24;
	ld.global.nc.u64 	%rd27, [%rd26];
	{
	.reg .u32 %r0, %r1, %r2, %r3, %alo, %ahi, %blo, %bhi, %clo, %chi;
	mov.b64 	{%alo,%ahi}, %rd27;
	mov.b64 	{%blo,%bhi}, %rd3;
	mov.b64 	{%clo,%chi}, %rd70;
	mad.lo.cc.u32 	%r0, %alo, %blo, %clo;
	madc.hi.cc.u32 	%r1, %alo, %blo, %chi;
	madc.hi.u32 	%r2, %alo, %bhi, 0;
	mad.lo.cc.u32 	%r1, %alo, %bhi, %r1;
	madc.hi.cc.u32 	%r2, %ahi, %blo, %r2;
	madc.hi.u32 	%r3, %ahi, %bhi, 0;
	mad.lo.cc.u32 	%r1, %ahi, %blo, %r1;
	madc.lo.cc.u32 	%r2, %ahi, %bhi, %r2;
	addc.u32 	%r3, %r3, 0;
	mov.b64 	%rd28, {%r0,%r1};
	mov.b64 	%rd70, {%r2,%r3};
	}
	st.local.u64 	[%rd23], %rd28;
	add.s32 	%r44, %r44, 1;
	add.s32 	%r43, %r43, 1;
	add.s32 	%r42, %r42, 1;
	setp.ne.s32 	%p4, %r43, -15;
	mov.u32 	%r45, %r6;
	@%p4 bra 	$L__BB1_3;
$L__BB1_4:
	cvt.s64.s32 	%rd29, %r45;
	cvt.u64.u32 	%rd30, %r4;
	add.s64 	%rd31, %rd30, %rd29;
	shl.b64 	%rd32, %rd31, 3;
	add.s64 	%rd33, %rd1, %rd32;
	st.local.u64 	[%rd33+-120], %rd70;
	and.b32  	%r15, %r2, 63;
	ld.local.u64 	%rd72, [%rd1+16];
	ld.local.u64 	%rd71, [%rd1+24];
	setp.eq.s32 	%p5, %r15, 0;
	@%p5 bra 	$L__BB1_6;
	shl.b64 	%rd34, %rd71, %r15;
	shr.u64 	%rd35, %rd72, 1;
	xor.b32  	%r24, %r15, 63;
	shr.u64 	%rd36, %rd35, %r24;
	or.b64  	%rd71, %rd34, %rd36;
	ld.local.u64 	%rd37, [%rd1+8];
	shl.b64 	%rd38, %rd72, %r15;
	shr.u64 	%rd39, %rd37, 1;
	shr.u64 	%rd40, %rd39, %r24;
	or.b64  	%rd72, %rd38, %rd40;
$L__BB1_6:
	and.b32  	%r25, %r1, -2147483648;
	shr.u64 	%rd41, %rd71, 62;
	cvt.u32.u64 	%r26, %rd41;
	mov.b64 	{%r27, %r28}, %rd71;
	mov.b64 	{%r29, %r30}, %rd72;
	shf.l.wrap.b32 	%r31, %r30, %r27, 2;
	shf.l.wrap.b32 	%r32, %r27, %r28, 2;
	mov.b64 	%rd42, {%r31, %r32};
	shl.b64 	%rd43, %rd72, 2;
	shr.u64 	%rd44, %rd42, 63;
	cvt.u32.u64 	%r33, %rd44;
	add.s32 	%r34, %r33, %r26;
	setp.eq.s32 	%p6, %r25, 0;
	neg.s32 	%r35, %r34;
	selp.b32 	%r46, %r34, %r35, %p6;
	setp.gt.s64 	%p7, %rd42, -1;
	mov.b64 	%rd45, 0;
	{
	.reg .u32 %r0, %r1, %r2, %r3, %a0, %a1, %a2, %a3, %b0, %b1, %b2, %b3;
	mov.b64 	{%a0,%a1}, %rd45;
	mov.b64 	{%a2,%a3}, %rd45;
	mov.b64 	{%b0,%b1}, %rd43;
	mov.b64 	{%b2,%b3}, %rd42;
	sub.cc.u32 	%r0, %a0, %b0;
	subc.cc.u32 	%r1, %a1, %b1;
	subc.cc.u32 	%r2, %a2, %b2;
	subc.u32 	%r3, %a3, %b3;
	mov.b64 	%rd46, {%r0,%r1};
	mov.b64 	%rd47, {%r2,%r3};
	}
	xor.b32  	%r36, %r25, -2147483648;
	selp.b64 	%rd73, %rd42, %rd47, %p7;
	selp.b64 	%rd14, %rd43, %rd46, %p7;
	selp.b32 	%r17, %r25, %r36, %p7;
	clz.b64 	%r37, %rd73;
	cvt.u64.u32 	%rd15, %r37;
	setp.eq.s32 	%p8, %r37, 0;
	@%p8 bra 	$L__BB1_8;
	cvt.u32.u64 	%r38, %rd15;
	and.b32  	%r39, %r38, 63;
	shl.b64 	%rd48, %rd73, %r39;
	shr.u64 	%rd49, %rd14, 1;
	not.b32 	%r40, %r38;
	and.b32  	%r41, %r40, 63;
	shr.u64 	%rd50, %rd49, %r41;
	or.b64  	%rd73, %rd48, %rd50;
$L__BB1_8:
	mov.b64 	%rd51, -3958705157555305931;
	{
	.reg .u32 %r0, %r1, %r2, %r3, %alo, %ahi, %blo, %bhi;
	mov.b64 	{%alo,%ahi}, %rd73;
	mov.b64 	{%blo,%bhi}, %rd51;
	mul.lo.u32 	%r0, %alo, %blo;
	mul.hi.u32 	%r1, %alo, %blo;
	mad.lo.cc.u32 	%r1, %alo, %bhi, %r1;
	madc.hi.u32 	%r2, %alo, %bhi, 0;
	mad.lo.cc.u32 	%r1, %ahi, %blo, %r1;
	madc.hi.cc.u32 	%r2, %ahi, %blo, %r2;
	madc.hi.u32 	%r3, %ahi, %bhi, 0;
	mad.lo.cc.u32 	%r2, %ahi, %bhi, %r2;
	addc.u32 	%r3, %r3, 0;
	mov.b64 	%rd52, {%r0,%r1};
	mov.b64 	%rd53, {%r2,%r3};
	}
	setp.gt.s64 	%p9, %rd53, 0;
	{
	.reg .u32 %r0, %r1, %r2, %r3, %a0, %a1, %a2, %a3, %b0, %b1, %b2, %b3;
	mov.b64 	{%a0,%a1}, %rd52;
	mov.b64 	{%a2,%a3}, %rd53;
	mov.b64 	{%b0,%b1}, %rd52;
	mov.b64 	{%b2,%b3}, %rd53;
	add.cc.u32 	%r0, %a0, %b0;
	addc.cc.u32 	%r1, %a1, %b1;
	addc.cc.u32 	%r2, %a2, %b2;
	addc.u32 	%r3, %a3, %b3;
	mov.b64 	%rd54, {%r0,%r1};
	mov.b64 	%rd55, {%r2,%r3};
	}
	selp.b64 	%rd56, %rd55, %rd53, %p9;
	selp.s64 	%rd57, -1, 0, %p9;
	sub.s64 	%rd58, %rd57, %rd15;
	cvt.u64.u32 	%rd59, %r17;
	shl.b64 	%rd60, %rd59, 32;
	add.s64 	%rd61, %rd56, 1;
	shr.u64 	%rd62, %rd61, 10;
	add.s64 	%rd63, %rd62, 1;
	shr.u64 	%rd64, %rd63, 1;
	shl.b64 	%rd65, %rd58, 52;
	add.s64 	%rd66, %rd65, %rd64;
	add.s64 	%rd67, %rd66, 4602678819172646912;
	or.b64  	%rd68, %rd67, %rd60;
	mov.b64 	%fd4, %rd68;
$L__BB1_9:
	st.param.f64 	[func_retval0], %fd4;
	st.param.b32 	[func_retval0+8], %r46;
	ret;

}


// ===== COMPILED SASS (sm_100) =====

	.target	sm_100

	.elftype	@"ET_EXEC"


//--------------------- .note.nv.tkinfo           --------------------------
	.section	.note.nv.tkinfo,"",@"SHT_NOTE"
	.sectionflags	@"SHF_NOTE_NV_TKINFO"
	.tkinfo
        /*0018*/ 	.word	0x00000002
        /*0030*/ 	.string	""
        /*0030*/ 	.string	"ptxas"
        /*0030*/ 	.string	"Cuda compilation tools, release 13.0, V13.0.88"
        /*0030*/ 	.string	"Build cuda_13.0.r13.0/compiler.36424714_0"
        /*0030*/ 	.string	"-arch sm_100 -m 64 "



//--------------------- .note.nv.cuinfo           --------------------------
	.section	.note.nv.cuinfo,"",@"SHT_NOTE"
	.sectionflags	@"SHF_NOTE_NV_CUINFO"
        /*0018*/ 	.short	0x0002
        /*001a*/ 	.short	0x0064
        /*001c*/ 	.short	0x0082
	.zero		2


//--------------------- .nv.info                  --------------------------
	.section	.nv.info,"",@"SHT_CUDA_INFO"
	.align	4


	//----- nvinfo : EIATTR_REGCOUNT
	.align		4
        /*0000*/ 	.byte	0x04, 0x2f
        /*0002*/ 	.short	(.L_3 - .L_2)
	.align		4
.L_2:
        /*0004*/ 	.word	index@(_Z17mandelbrot_kernelPhiidddii)
        /*0008*/ 	.word	0x0000001e


	//----- nvinfo : EIATTR_FRAME_SIZE
	.align		4
.L_3:
        /*000c*/ 	.byte	0x04, 0x11
        /*000e*/ 	.short	(.L_5 - .L_4)
	.align		4
.L_4:
        /*0010*/ 	.word	index@($_Z17mandelbrot_kernelPhiidddii$__internal_trig_reduction_slowpathd)
        /*0014*/ 	.word	0x00000028


	//----- nvinfo : EIATTR_FRAME_SIZE
	.align		4
.L_5:
        /*0018*/ 	.byte	0x04, 0x11
        /*001a*/ 	.short	(.L_7 - .L_6)
	.align		4
.L_6:
        /*001c*/ 	.word	index@($__internal_0_$__cuda_sm20_div_rn_f64_full)
        /*0020*/ 	.word	0x00000028


	//----- nvinfo : EIATTR_FRAME_SIZE
	.align		4
.L_7:
        /*0024*/ 	.byte	0x04, 0x11
        /*0026*/ 	.short	(.L_9 - .L_8)
	.align		4
.L_8:
        /*0028*/ 	.word	index@(_Z17mandelbrot_kernelPhiidddii)
        /*002c*/ 	.word	0x00000028


	//----- nvinfo : EIATTR_MIN_STACK_SIZE
	.align		4
.L_9:
        /*0030*/ 	.byte	0x04, 0x12
        /*0032*/ 	.short	(.L_11 - .L_10)
	.align		4
.L_10:
        /*0034*/ 	.word	index@(_Z17mandelbrot_kernelPhiidddii)
        /*0038*/ 	.word	0x00000028
.L_11:


//--------------------- .nv.compat                --------------------------
	.section	.nv.compat,"",@"SHT_CUDA_COMPAT_INFO"
	.align	4
        /*0000*/ 	.byte	0x02, 0x09, 0x00, 0x00, 0x02, 0x02, 0x01, 0x00, 0x02, 0x05, 0x05, 0x00, 0x03, 0x07, 0x01, 0x01
        /*0010*/ 	.byte	0x02, 0x03, 0x00, 0x00, 0x02, 0x06, 0x01, 0x00, 0x04, 0x0b, 0x08, 0x00, 0x01, 0x00, 0x00, 0x00
        /*0020*/ 	.byte	0x00, 0x00, 0x00, 0x00


//--------------------- .nv.info._Z17mandelbrot_kernelPhiidddii --------------------------
	.section	.nv.info._Z17mandelbrot_kernelPhiidddii,"",@"SHT_CUDA_INFO"
	.sectionflags	@""
	.align	4


	//----- nvinfo : EIATTR_CUDA_API_VERSION
	.align		4
        /*0000*/ 	.byte	0x04, 0x37
        /*0002*/ 	.short	(.L_13 - .L_12)
.L_12:
        /*0004*/ 	.word	0x00000082


	//----- nvinfo : EIATTR_KPARAM_INFO
	.align		4
.L_13:
        /*0008*/ 	.byte	0x04, 0x17
        /*000a*/ 	.short	(.L_15 - .L_14)
.L_14:
        /*000c*/ 	.word	0x00000000
        /*0010*/ 	.short	0x0007
        /*0012*/ 	.short	0x002c
        /*0014*/ 	.byte	0x00, 0xf0, 0x11, 0x00


	//----- nvinfo : EIATTR_KPARAM_INFO
	.align		4
.L_15:
        /*0018*/ 	.byte	0x04, 0x17
        /*001a*/ 	.short	(.L_17 - .L_16)
.L_16:
        /*001c*/ 	.word	0x00000000
        /*0020*/ 	.short	0x0006
        /*0022*/ 	.short	0x0028
        /*0024*/ 	.byte	0x00, 0xf0, 0x11, 0x00


	//----- nvinfo : EIATTR_KPARAM_INFO
	.align		4
.L_17:
        /*0028*/ 	.byte	0x04, 0x17
        /*002a*/ 	.short	(.L_19 - .L_18)
.L_18:
        /*002c*/ 	.word	0x00000000
        /*0030*/ 	.short	0x0005
        /*0032*/ 	.short	0x0020
        /*0034*/ 	.byte	0x00, 0xf0, 0x21, 0x00


	//----- nvinfo : EIATTR_KPARAM_INFO
	.align		4
.L_19:
        /*0038*/ 	.byte	0x04, 0x17
        /*003a*/ 	.short	(.L_21 - .L_20)
.L_20:
        /*003c*/ 	.word	0x00000000
        /*0040*/ 	.short	0x0004
        /*0042*/ 	.short	0x0018
        /*0044*/ 	.byte	0x00, 0xf0, 0x21, 0x00


	//----- nvinfo : EIATTR_KPARAM_INFO
	.align		4
.L_21:
        /*0048*/ 	.byte	0x04, 0x17
        /*004a*/ 	.short	(.L_23 - .L_22)
.L_22:
        /*004c*/ 	.word	0x00000000
        /*0050*/ 	.short	0x0003
        /*0052*/ 	.short	0x0010
        /*0054*/ 	.byte	0x00, 0xf0, 0x21, 0x00


	//----- nvinfo : EIATTR_KPARAM_INFO
	.align		4
.L_23:
        /*0058*/ 	.byte	0x04, 0x17
        /*005a*/ 	.short	(.L_25 - .L_24)
.L_24:
        /*005c*/ 	.word	0x00000000
        /*0060*/ 	.short	0x0002
        /*0062*/ 	.short	0x000c
        /*0064*/ 	.byte	0x00, 0xf0, 0x11, 0x00


	//----- nvinfo : EIATTR_KPARAM_INFO
	.align		4
.L_25:
        /*0068*/ 	.byte	0x04, 0x17
        /*006a*/ 	.short	(.L_27 - .L_26)
.L_26:
        /*006c*/ 	.word	0x00000000
        /*0070*/ 	.short	0x0001
        /*0072*/ 	.short	0x0008
        /*0074*/ 	.byte	0x00, 0xf0, 0x11, 0x00


	//----- nvinfo : EIATTR_KPARAM_INFO
	.align		4
.L_27:
        /*0078*/ 	.byte	0x04, 0x17
        /*007a*/ 	.short	(.L_29 - .L_28)
.L_28:
        /*007c*/ 	.word	0x00000000
        /*0080*/ 	.short	0x0000
        /*0082*/ 	.short	0x0000
        /*0084*/ 	.byte	0x00, 0xf5, 0x21, 0x00


	//----- nvinfo : EIATTR_SPARSE_MMA_MASK
	.align		4
.L_29:
        /*0088*/ 	.byte	0x03, 0x50
        /*008a*/ 	.short	0x0000


	//----- nvinfo : EIATTR_MAXREG_COUNT
	.align		4
        /*008c*/ 	.byte	0x03, 0x1b
        /*008e*/ 	.short	0x00ff


	//----- nvinfo : EIATTR_MERCURY_ISA_VERSION
	.align		4
        /*0090*/ 	.byte	0x03, 0x5f
        /*0092*/ 	.short	0x0101


	//----- nvinfo : EIATTR_VRC_CTA_INIT_COUNT
	.align		4
        /*0094*/ 	.byte	0x02, 0x4a
	.zero		1
	.zero		1


	//----- nvinfo : EIATTR_EXIT_INSTR_OFFSETS
	.align		4
        /*0098*/ 	.byte	0x04, 0x1c
        /*009a*/ 	.short	(.L_31 - .L_30)


	//   ....[0]....
.L_30:
        /*009c*/ 	.word	0x000000d0


	//   ....[1]....
        /*00a0*/ 	.word	0x00003290


	//----- nvinfo : EIATTR_CRS_STACK_SIZE
	.align		4
.L_31:
        /*00a4*/ 	.byte	0x04, 0x1e
        /*00a6*/ 	.short	(.L_33 - .L_32)
.L_32:
        /*00a8*/ 	.word	0x00000000


	//----- nvinfo : EIATTR_CBANK_PARAM_SIZE
	.align		4
.L_33:
        /*00ac*/ 	.byte	0x03, 0x19
        /*00ae*/ 	.short	0x0030


	//----- nvinfo : EIATTR_PARAM_CBANK
	.align		4
        /*00b0*/ 	.byte	0x04, 0x0a
        /*00b2*/ 	.short	(.L_35 - .L_34)
	.align		4
.L_34:
        /*00b4*/ 	.word	index@(.nv.constant0._Z17mandelbrot_kernelPhiidddii)
        /*00b8*/ 	.short	0x0380
        /*00ba*/ 	.short	0x0030


	//----- nvinfo : EIATTR_SW_WAR
	.align		4
.L_35:
        /*00bc*/ 	.byte	0x04, 0x36
        /*00be*/ 	.short	(.L_37 - .L_36)
.L_36:
        /*00c0*/ 	.word	0x00000008
.L_37:


//--------------------- .nv.callgraph             --------------------------
	.section	.nv.callgraph,"",@"SHT_CUDA_CALLGRAPH"
	.align	4
	.sectionentsize	8
	.align		4
        /*0000*/ 	.word	0x00000000
	.align		4
        /*0004*/ 	.word	0xffffffff
	.align		4
        /*0008*/ 	.word	0x00000000
	.align		4
        /*000c*/ 	.word	0xfffffffe
	.align		4
        /*0010*/ 	.word	0x00000000
	.align		4
        /*0014*/ 	.word	0xfffffffd
	.align		4
        /*0018*/ 	.word	0x00000000
	.align		4
        /*001c*/ 	.word	0xfffffffc


//--------------------- .nv.constant4             --------------------------
	.section	.nv.constant4,"a",@progbits
	.align	8
	.align		8
.nv.constant4:
        /*0000*/ 	.dword	__cudart_i2opi_d
	.align		8
        /*0008*/ 	.dword	__cudart_sin_cos_coeffs


//--------------------- .text._Z17mandelbrot_kernelPhiidddii --------------------------
	.section	.text._Z17mandelbrot_kernelPhiidddii,"ax",@progbits
	.align	128
        .global         _Z17mandelbrot_kernelPhiidddii
        .type           _Z17mandelbrot_kernelPhiidddii,@function
        .size           _Z17mandelbrot_kernelPhiidddii,(.L_x_64 - _Z17mandelbrot_kernelPhiidddii)
        .other          _Z17mandelbrot_kernelPhiidddii,@"STO_CUDA_ENTRY STV_DEFAULT"
_Z17mandelbrot_kernelPhiidddii:
.text._Z17mandelbrot_kernelPhiidddii:
[----:B------:R-:W0:Y:S01]  /*0000*/  LDC R1, c[0x0][0x37c] ;  /* 0x0000df00ff017b82 */ /* 0x000e220000000800 */
[----:B------:R-:W1:Y:S07]  /*0010*/  S2R R3, SR_TID.Y ;  /* 0x0000000000037919 */ /* 0x000e6e0000002200 */
[----:B------:R-:W2:Y:S01]  /*0020*/  LDC R19, c[0x0][0x360] ;  /* 0x0000d800ff137b82 */ /* 0x000ea20000000800 */
[----:B------:R-:W3:Y:S01]  /*0030*/  LDCU.64 UR6, c[0x0][0x388] ;  /* 0x00007100ff0677ac */ /* 0x000ee20008000a00 */
[----:B0-----:R-:W-:Y:S01]  /*0040*/  VIADD R1, R1, 0xffffffd8 ;  /* 0xffffffd801017836 */ /* 0x001fe20000000000 */
[----:B------:R-:W2:Y:S05]  /*0050*/  S2R R0, SR_TID.X ;  /* 0x0000000000007919 */ /* 0x000eaa0000002100 */
[----:B------:R-:W1:Y:S08]  /*0060*/  S2UR UR5, SR_CTAID.Y ;  /* 0x00000000000579c3 */ /* 0x000e700000002600 */
[----:B------:R-:W1:Y:S08]  /*0070*/  LDC R18, c[0x0][0x364] ;  /* 0x0000d900ff127b82 */ /* 0x000e700000000800 */
[----:B------:R-:W2:Y:S01]  /*0080*/  S2UR UR4, SR_CTAID.X ;  /* 0x00000000000479c3 */ /* 0x000ea20000002500 */
[----:B-1----:R-:W-:-:S05]  /*0090*/  IMAD R18, R18, UR5, R3 ;  /* 0x0000000512127c24 */ /* 0x002fca000f8e0203 */
[----:B---3--:R-:W-:Y:S01]  /*00a0*/  ISETP.GE.U32.AND P0, PT, R18, UR7, PT ;  /* 0x0000000712007c0c */ /* 0x008fe2000bf06070 */
[----:B--2---:R-:W-:-:S05]  /*00b0*/  IMAD R19, R19, UR4, R0 ;  /* 0x0000000413137c24 */ /* 0x004fca000f8e0200 */
[----:B------:R-:W-:-:S13]  /*00c0*/  ISETP.GE.U32.OR P0, PT, R19, UR6, P0 ;  /* 0x0000000613007c0c */ /* 0x000fda0008706470 */
[----:B------:R-:W-:Y:S05]  /*00d0*/  @P0 EXIT ;  /* 0x000000000000094d */ /* 0x000fea0003800000 */
[----:B------:R-:W0:Y:S01]  /*00e0*/  I2F.F64 R16, UR6 ;  /* 0x0000000600107d12 */ /* 0x000e220008201c00 */
[----:B------:R-:W-:Y:S01]  /*00f0*/  IMAD.MOV.U32 R4, RZ, RZ, 0x1 ;  /* 0x00000001ff047424 */ /* 0x000fe200078e00ff */
[----:B------:R-:W1:Y:S01]  /*0100*/  LDCU.64 UR4, c[0x0][0x3a0] ;  /* 0x00007400ff0477ac */ /* 0x000e620008000a00 */
[----:B------:R-:W-:Y:S05]  /*0110*/  BSSY.RECONVERGENT B0, `(.L_x_0) ;  /* 0x0000017000007945 */ /* 0x000fea0003800200 */
[----:B------:R-:W2:Y:S08]  /*0120*/  I2F.F64.U32 R2, R19 ;  /* 0x0000001300027312 */ /* 0x000eb00000201800 */
[----:B0-----:R-:W0:Y:S01]  /*0130*/  MUFU.RCP64H R5, R17 ;  /* 0x0000001100057308 */ /* 0x001e220000001800 */
[----:B--2---:R-:W-:-:S08]  /*0140*/  DFMA R2, R16, -0.5, R2 ;  /* 0xbfe000001002782b */ /* 0x004fd00000000002 */
[----:B-1----:R-:W-:Y:S02]  /*0150*/  DMUL R8, R2, UR4 ;  /* 0x0000000402087c28 */ /* 0x002fe40008000000 */
[----:B0-----:R-:W-:-:S08]  /*0160*/  DFMA R6, -R16, R4, 1 ;  /* 0x3ff000001006742b */ /* 0x001fd00000000104 */
[----:B------:R-:W-:Y:S01]  /*0170*/  DFMA R6, R6, R6, R6 ;  /* 0x000000060606722b */ /* 0x000fe20000000006 */
[----:B------:R-:W-:-:S07]  /*0180*/  FSETP.GEU.AND P1, PT, |R9|, 6.5827683646048100446e-37, PT ;  /* 0x036000000900780b */ /* 0x000fce0003f2e200 */
[----:B------:R-:W-:-:S08]  /*0190*/  DFMA R6, R4, R6, R4 ;  /* 0x000000060406722b */ /* 0x000fd00000000004 */
[----:B------:R-:W-:-:S08]  /*01a0*/  DFMA R4, -R16, R6, 1 ;  /* 0x3ff000001004742b */ /* 0x000fd00000000106 */
[----:B------:R-:W-:-:S08]  /*01b0*/  DFMA R4, R6, R4, R6 ;  /* 0x000000040604722b */ /* 0x000fd00000000006 */
[----:B------:R-:W-:-:S08]  /*01c0*/  DMUL R14, R8, R4 ;  /* 0x00000004080e7228 */ /* 0x000fd00000000000 */
[----:B------:R-:W-:-:S08]  /*01d0*/  DFMA R2, -R16, R14, R8 ;  /* 0x0000000e1002722b */ /* 0x000fd00000000108 */
[----:B------:R-:W-:-:S10]  /*01e0*/  DFMA R14, R4, R2, R14 ;  /* 0x00000002040e722b */ /* 0x000fd4000000000e */
[----:B------:R-:W-:-:S05]  /*01f0*/  FFMA R0, RZ, R17, R15 ;  /* 0x00000011ff007223 */ /* 0x000fca000000000f */
[----:B------:R-:W-:-:S13]  /*0200*/  FSETP.GT.AND P0, PT, |R0|, 1.469367938527859385e-39, PT ;  /* 0x001000000000780b */ /* 0x000fda0003f04200 */
[----:B------:R-:W-:Y:S05]  /*0210*/  @P0 BRA P1, `(.L_x_1) ;  /* 0x0000000000180947 */ /* 0x000fea0000800000 */
[----:B------:R-:W-:Y:S01]  /*0220*/  IMAD.MOV.U32 R4, RZ, RZ, R16 ;  /* 0x000000ffff047224 */ /* 0x000fe200078e0010 */
[----:B------:R-:W-:Y:S01]  /*0230*/  MOV R0, 0x260 ;  /* 0x0000026000007802 */ /* 0x000fe20000000f00 */
[----:B------:R-:W-:-:S07]  /*0240*/  IMAD.MOV.U32 R5, RZ, RZ, R17 ;  /* 0x000000ffff057224 */ /* 0x000fce00078e0011 */
[----:B------:R-:W-:Y:S05]  /*0250*/  CALL.REL.NOINC `($__internal_0_$__cuda_sm20_div_rn_f64_full) ;  /* 0x0000003000107944 */ /* 0x000fea0003c00000 */
[----:B------:R-:W-:Y:S02]  /*0260*/  IMAD.MOV.U32 R14, RZ, RZ, R4 ;  /* 0x000000ffff0e7224 */ /* 0x000fe400078e0004 */
[----:B------:R-:W-:-:S07]  /*0270*/  IMAD.MOV.U32 R15, RZ, RZ, R5 ;  /* 0x000000ffff0f7224 */ /* 0x000fce00078e0005 */
.L_x_1:
[----:B------:R-:W-:Y:S05]  /*0280*/  BSYNC.RECONVERGENT B0 ;  /* 0x0000000000007941 */ /* 0x000fea0003800200 */
.L_x_0:
[----:B------:R-:W0:Y:S01]  /*0290*/  MUFU.RCP64H R7, R17 ;  /* 0x0000001100077308 */ /* 0x000e220000001800 */
[----:B------:R-:W1:Y:S01]  /*02a0*/  LDCU UR4, c[0x0][0x38c] ;  /* 0x00007180ff0477ac */ /* 0x000e620008000800 */
[----:B------:R-:W-:Y:S01]  /*02b0*/  IMAD.MOV.U32 R6, RZ, RZ, 0x1 ;  /* 0x00000001ff067424 */ /* 0x000fe200078e00ff */
[----:B------:R-:W-:Y:S05]  /*02c0*/  BSSY.RECONVERGENT B0, `(.L_x_2) ;  /* 0x000001a000007945 */ /* 0x000fea0003800200 */
[----:B------:R-:W-:Y:S01]  /*02d0*/  I2F.F64.U32 R2, R18 ;  /* 0x0000001200027312 */ /* 0x000fe20000201800 */
[----:B0-----:R-:W-:-:S07]  /*02e0*/  DFMA R8, -R16, R6, 1 ;  /* 0x3ff000001008742b */ /* 0x001fce0000000106 */
[----:B-1----:R-:W0:Y:S01]  /*02f0*/  I2F.F64 R4, UR4 ;  /* 0x0000000400047d12 */ /* 0x002e220008201c00 */
[----:B------:R-:W1:Y:S01]  /*0300*/  LDCU.64 UR4, c[0x0][0x3a0] ;  /* 0x00007400ff0477ac */ /* 0x000e620008000a00 */
[----:B------:R-:W-:-:S08]  /*0310*/  DFMA R8, R8, R8, R8 ;  /* 0x000000080808722b */ /* 0x000fd00000000008 */
[----:B------:R-:W-:Y:S02]  /*0320*/  DFMA R6, R6, R8, R6 ;  /* 0x000000080606722b */ /* 0x000fe40000000006 */
[----:B0-----:R-:W-:-:S06]  /*0330*/  DFMA R2, R4, -0.5, R2 ;  /* 0xbfe000000402782b */ /* 0x001fcc0000000002 */
[----:B------:R-:W-:Y:S02]  /*0340*/  DFMA R4, -R16, R6, 1 ;  /* 0x3ff000001004742b */ /* 0x000fe40000000106 */
[----:B-1----:R-:W-:Y:S01]  /*0350*/  DMUL R8, R2, UR4 ;  /* 0x0000000402087c28 */ /* 0x002fe20008000000 */
[----:B------:R-:W0:Y:S05]  /*0360*/  LDCU.64 UR4, c[0x0][0x390] ;  /* 0x00007200ff0477ac */ /* 0x000e2a0008000a00 */
[----:B------:R-:W-:-:S04]  /*0370*/  DFMA R6, R6, R4, R6 ;  /* 0x000000040606722b */ /* 0x000fc80000000006 */
[----:B------:R-:W-:-:S04]  /*0380*/  FSETP.GEU.AND P1, PT, |R9|, 6.5827683646048100446e-37, PT ;  /* 0x036000000900780b */ /* 0x000fc80003f2e200 */
[----:B------:R-:W-:Y:S02]  /*0390*/  DMUL R2, R6, R8 ;  /* 0x0000000806027228 */ /* 0x000fe40000000000 */
[----:B0-----:R-:W-:-:S06]  /*03a0*/  DADD R14, R14, UR4 ;  /* 0x000000040e0e7e29 */ /* 0x001fcc0008000000 */
        /* <DEDUP_REMOVED lines=11> */
.L_x_3:
[----:B------:R-:W-:Y:S05]  /*0460*/  BSYNC.RECONVERGENT B0 ;  /* 0x0000000000007941 */ /* 0x000fea0003800200 */
.L_x_2:
[----:B------:R-:W0:Y:S01]  /*0470*/  LDCU UR4, c[0x0][0x3a8] ;  /* 0x00007500ff0477ac */ /* 0x000e220008000800 */
[----:B------:R-:W-:Y:S01]  /*0480*/  IMAD.MOV.U32 R0, RZ, RZ, RZ ;  /* 0x000000ffff007224 */ /* 0x000fe200078e00ff */
[----:B------:R-:W-:Y:S01]  /*0490*/  CS2R R4, SRZ ;  /* 0x0000000000047805 */ /* 0x000fe2000001ff00 */
[----:B------:R-:W1:Y:S01]  /*04a0*/  LDCU.64 UR6, c[0x0][0x398] ;  /* 0x00007300ff0677ac */ /* 0x000e620008000a00 */
[----:B0-----:R-:W-:Y:S01]  /*04b0*/  UISETP.GE.AND UP0, UPT, UR4, 0x1, UPT ;  /* 0x000000010400788c */ /* 0x001fe2000bf06270 */
[----:B-1----:R-:W-:-:S08]  /*04c0*/  DADD R12, R2, UR6 ;  /* 0x00000006020c7e29 */ /* 0x002fd00008000000 */
[----:B------:R-:W-:Y:S05]  /*04d0*/  BRA.U !UP0, `(.L_x_4) ;  /* 0x0000000108487547 */ /* 0x000fea000b800000 */
[----:B------:R-:W-:Y:S01]  /*04e0*/  BSSY.RECONVERGENT B0, `(.L_x_4) ;  /* 0x0000011000007945 */ /* 0x000fe20003800200 */
[----:B------:R-:W-:Y:S01]  /*04f0*/  IMAD.MOV.U32 R0, RZ, RZ, RZ ;  /* 0x000000ffff007224 */ /* 0x000fe200078e00ff */
[----:B------:R-:W-:Y:S02]  /*0500*/  CS2R R2, SRZ ;  /* 0x0000000000027805 */ /* 0x000fe4000001ff00 */
[----:B------:R-:W-:Y:S02]  /*0510*/  CS2R R6, SRZ ;  /* 0x0000000000067805 */ /* 0x000fe4000001ff00 */
[----:B------:R-:W-:Y:S02]  /*0520*/  CS2R R8, SRZ ;  /* 0x0000000000087805 */ /* 0x000fe4000001ff00 */
[----:B------:R-:W-:-:S07]  /*0530*/  CS2R R10, SRZ ;  /* 0x00000000000a7805 */ /* 0x000fce000001ff00 */
.L_x_5:
[----:B------:R-:W-:Y:S01]  /*0540*/  DADD R2, R6, -R2 ;  /* 0x0000000006027229 */ /* 0x000fe20000000802 */
[----:B------:R-:W-:Y:S01]  /*0550*/  VIADD R0, R0, 0x1 ;  /* 0x0000000100007836 */ /* 0x000fe20000000000 */
[----:B------:R-:W-:-:S04]  /*0560*/  DADD R4, R10, R10 ;  /* 0x000000000a047229 */ /* 0x000fc8000000000a */
[----:B------:R-:W-:Y:S02]  /*0570*/  ISETP.GE.AND P0, PT, R0, UR4, PT ;  /* 0x0000000400007c0c */ /* 0x000fe4000bf06270 */
[----:B------:R-:W-:Y:S02]  /*0580*/  DADD R10, R14, R2 ;  /* 0x000000000e0a7229 */ /* 0x000fe40000000002 */
[----:B------:R-:W-:-:S06]  /*0590*/  DFMA R8, R4, R8, R12 ;  /* 0x000000080408722b */ /* 0x000fcc000000000c */
[----:B------:R-:W-:Y:S02]  /*05a0*/  DMUL R6, R10, R10 ;  /* 0x0000000a0a067228 */ /* 0x000fe40000000000 */
[----:B------:R-:W-:-:S08]  /*05b0*/  DMUL R2, R8, R8 ;  /* 0x0000000808027228 */ /* 0x000fd00000000000 */
[----:B------:R-:W-:-:S08]  /*05c0*/  DADD R4, R6, R2 ;  /* 0x0000000006047229 */ /* 0x000fd00000000002 */
[----:B------:R-:W-:-:S14]  /*05d0*/  DSETP.LE.AND P1, PT, R4, 4, PT ;  /* 0x401000000400742a */ /* 0x000fdc0003f23000 */
[----:B------:R-:W-:Y:S05]  /*05e0*/  @!P0 BRA P1, `(.L_x_5) ;  /* 0xfffffffc00d48947 */ /* 0x000fea000083ffff */
[----:B------:R-:W-:Y:S05]  /*05f0*/  BSYNC.RECONVERGENT B0 ;  /* 0x0000000000007941 */ /* 0x000fea0003800200 */
.L_x_4:
[----:B------:R-:W0:Y:S01]  /*0600*/  LDCU UR5, c[0x0][0x388] ;  /* 0x00007100ff0577ac */ /* 0x000e220008000800 */
[----:B------:R-:W-:Y:S01]  /*0610*/  ISETP.NE.AND P0, PT, R0, UR4, PT ;  /* 0x0000000400007c0c */ /* 0x000fe2000bf05270 */
[----:B------:R-:W-:Y:S01]  /*0620*/  BSSY.RECONVERGENT B0, `(.L_x_6) ;  /* 0x00002c4000007945 */ /* 0x000fe20003800200 */
[----:B------:R-:W1:Y:S01]  /*0630*/  LDCU.64 UR8, c[0x0][0x380] ;  /* 0x00007000ff0877ac */ /* 0x000e620008000a00 */
[----:B------:R-:W2:Y:S01]  /*0640*/  LDCU.64 UR6, c[0x0][0x358] ;  /* 0x00006b00ff0677ac */ /* 0x000ea20008000a00 */
[----:B0-----:R-:W-:-:S05]  /*0650*/  IMAD R18, R18, UR5, R19 ;  /* 0x0000000512127c24 */ /* 0x001fca000f8e0213 */
[----:B-1----:R-:W-:-:S05]  /*0660*/  LEA R18, P1, R18, UR8, 0x2 ;  /* 0x0000000812127c11 */ /* 0x002fca000f8210ff */
[----:B------:R-:W-:-:S05]  /*0670*/  IMAD.X R19, RZ, RZ, UR9, P1 ;  /* 0x00000009ff137e24 */ /* 0x000fca00088e06ff */
[----:B--2---:R0:W-:Y:S04]  /*0680*/  @!P0 STG.E.U8 desc[UR6][R18.64+0x2], RZ ;  /* 0x000002ff12008986 */ /* 0x0041e8000c101106 */
[----:B------:R0:W-:Y:S04]  /*0690*/  @!P0 STG.E.U8 desc[UR6][R18.64+0x1], RZ ;  /* 0x000001ff12008986 */ /* 0x0001e8000c101106 */
[----:B------:R0:W-:Y:S01]  /*06a0*/  @!P0 STG.E.U8 desc[UR6][R18.64], RZ ;  /* 0x000000ff12008986 */ /* 0x0001e2000c101106 */
[----:B------:R-:W-:Y:S05]  /*06b0*/  @!P0 BRA `(.L_x_7) ;  /* 0x0000002800e88947 */ /* 0x000fea0003800000 */
[----:B------:R-:W-:Y:S01]  /*06c0*/  ISETP.GT.AND P0, PT, R5, 0xfffff, PT ;  /* 0x000fffff0500780c */ /* 0x000fe20003f04270 */
[----:B------:R-:W-:Y:S01]  /*06d0*/  IMAD.MOV.U32 R3, RZ, RZ, R5 ;  /* 0x000000ffff037224 */ /* 0x000fe200078e0005 */
[----:B------:R-:W-:Y:S01]  /*06e0*/  BSSY.RECONVERGENT B1, `(.L_x_8) ;  /* 0x0000051000017945 */ /* 0x000fe20003800200 */
[----:B------:R-:W-:-:S10]  /*06f0*/  IMAD.MOV.U32 R6, RZ, RZ, R4 ;  /* 0x000000ffff067224 */ /* 0x000fd400078e0004 */
[----:B------:R-:W-:-:S10]  /*0700*/  @!P0 DMUL R4, R4, 1.80143985094819840000e+16 ;  /* 0x4350000004048828 */ /* 0x000fd40000000000 */
[----:B------:R-:W-:Y:S02]  /*0710*/  @!P0 IMAD.MOV.U32 R3, RZ, RZ, R5 ;  /* 0x000000ffff038224 */ /* 0x000fe400078e0005 */
[----:B------:R-:W-:Y:S02]  /*0720*/  @!P0 IMAD.MOV.U32 R6, RZ, RZ, R4 ;  /* 0x000000ffff068224 */ /* 0x000fe400078e0004 */
[----:B------:R-:W-:-:S05]  /*0730*/  VIADD R2, R3, 0xffffffff ;  /* 0xffffffff03027836 */ /* 0x000fca0000000000 */
[----:B------:R-:W-:Y:S01]  /*0740*/  ISETP.GT.U32.AND P1, PT, R2, 0x7feffffe, PT ;  /* 0x7feffffe0200780c */ /* 0x000fe20003f24070 */
[----:B------:R-:W-:Y:S02]  /*0750*/  IMAD.MOV.U32 R2, RZ, RZ, -0x3ff ;  /* 0xfffffc01ff027424 */ /* 0x000fe400078e00ff */
[----:B------:R-:W-:-:S10]  /*0760*/  @!P0 IMAD.MOV.U32 R2, RZ, RZ, -0x435 ;  /* 0xfffffbcbff028424 */ /* 0x000fd400078e00ff */
[----:B------:R-:W-:Y:S05]  /*0770*/  @P1 BRA `(.L_x_9) ;  /* 0x0000000400041947 */ /* 0x000fea0003800000 */
[----:B------:R-:W-:Y:S01]  /*0780*/  LOP3.LUT R4, R3, 0xfffff, RZ, 0xc0, !PT ;  /* 0x000fffff03047812 */ /* 0x000fe200078ec0ff */
[----:B------:R-:W-:Y:S01]  /*0790*/  IMAD.MOV.U32 R14, RZ, RZ, -0x748574fc ;  /* 0x8b7a8b04ff0e7424 */ /* 0x000fe200078e00ff */
[----:B------:R-:W-:Y:S01]  /*07a0*/  UMOV UR8, 0x3ae80f1e ;  /* 0x3ae80f1e00087882 */ /* 0x000fe20000000000 */
[----:B------:R-:W-:Y:S01]  /*07b0*/  IMAD.MOV.U32 R15, RZ, RZ, 0x3ed0ee25 ;  /* 0x3ed0ee25ff0f7424 */ /* 0x000fe200078e00ff */
[----:B------:R-:W-:Y:S01]  /*07c0*/  LOP3.LUT R5, R4, 0x3ff00000, RZ, 0xfc, !PT ;  /* 0x3ff0000004057812 */ /* 0x000fe200078efcff */
[----:B------:R-:W-:Y:S01]  /*07d0*/  IMAD.MOV.U32 R4, RZ, RZ, R6 ;  /* 0x000000ffff047224 */ /* 0x000fe200078e0006 */
[----:B------:R-:W-:Y:S01]  /*07e0*/  UMOV UR9, 0x3eb1380b ;  /* 0x3eb1380b00097882 */ /* 0x000fe20000000000 */
[----:B------:R-:W-:Y:S01]  /*07f0*/  IMAD.MOV.U32 R6, RZ, RZ, RZ ;  /* 0x000000ffff067224 */ /* 0x000fe200078e00ff */
[----:B------:R-:W-:Y:S01]  /*0800*/  ISETP.GE.U32.AND P0, PT, R5, 0x3ff6a09f, PT ;  /* 0x3ff6a09f0500780c */ /* 0x000fe20003f06070 */
[----:B------:R-:W-:Y:S01]  /*0810*/  IMAD.MOV.U32 R17, RZ, RZ, 0x43300000 ;  /* 0x43300000ff117424 */ /* 0x000fe200078e00ff */
[----:B------:R-:W-:Y:S01]  /*0820*/  LEA.HI R16, R3, R2, RZ, 0xc ;  /* 0x0000000203107211 */ /* 0x000fe200078f60ff */
[----:B------:R-:W-:Y:S01]  /*0830*/  UMOV UR10, 0x80000000 ;  /* 0x80000000000a7882 */ /* 0x000fe20000000000 */
[----:B------:R-:W-:-:S09]  /*0840*/  UMOV UR11, 0x43300000 ;  /* 0x43300000000b7882 */ /* 0x000fd20000000000 */
[----:B------:R-:W-:Y:S02]  /*0850*/  @P0 VIADD R7, R5, 0xfff00000 ;  /* 0xfff0000005070836 */ /* 0x000fe40000000000 */
[----:B------:R-:W-:Y:S02]  /*0860*/  @P0 VIADD R16, R16, 0x1 ;  /* 0x0000000110100836 */ /* 0x000fe40000000000 */
[----:B------:R-:W-:-:S03]  /*0870*/  @P0 IMAD.MOV.U32 R5, RZ, RZ, R7 ;  /* 0x000000ffff050224 */ /* 0x000fc600078e0007 */
[----:B------:R-:W-:-:S03]  /*0880*/  LOP3.LUT R16, R16, 0x80000000, RZ, 0x3c, !PT ;  /* 0x8000000010107812 */ /* 0x000fc600078e3cff */
[C---:B------:R-:W-:Y:S02]  /*0890*/  DADD R12, R4.reuse, 1 ;  /* 0x3ff00000040c7429 */ /* 0x040fe40000000000 */
[----:B------:R-:W-:-:S04]  /*08a0*/  DADD R4, R4, -1 ;  /* 0xbff0000004047429 */ /* 0x000fc80000000000 */
[----:B------:R-:W1:Y:S02]  /*08b0*/  MUFU.RCP64H R7, R13 ;  /* 0x0000000d00077308 */ /* 0x000e640000001800 */
[----:B-1----:R-:W-:-:S08]  /*08c0*/  DFMA R8, -R12, R6, 1 ;  /* 0x3ff000000c08742b */ /* 0x002fd00000000106 */
[----:B------:R-:W-:-:S08]  /*08d0*/  DFMA R8, R8, R8, R8 ;  /* 0x000000080808722b */ /* 0x000fd00000000008 */
[----:B------:R-:W-:-:S08]  /*08e0*/  DFMA R6, R6, R8, R6 ;  /* 0x000000080606722b */ /* 0x000fd00000000006 */
[----:B------:R-:W-:-:S08]  /*08f0*/  DMUL R8, R4, R6 ;  /* 0x0000000604087228 */ /* 0x000fd00000000000 */
[----:B------:R-:W-:-:S08]  /*0900*/  DFMA R8, R4, R6, R8 ;  /* 0x000000060408722b */ /* 0x000fd00000000008 */
[----:B------:R-:W-:Y:S02]  /*0910*/  DMUL R10, R8, R8 ;  /* 0x00000008080a7228 */ /* 0x000fe40000000000 */
[----:B------:R-:W-:-:S06]  /*0920*/  DADD R2, R4, -R8 ;  /* 0x0000000004027229 */ /* 0x000fcc0000000808 */
[----:B------:R-:W-:Y:S01]  /*0930*/  DFMA R12, R10, UR8, R14 ;  /* 0x000000080a0c7c2b */ /* 0x000fe2000800000e */
[----:B------:R-:W-:Y:S01]  /*0940*/  UMOV UR8, 0x9f02676f ;  /* 0x9f02676f00087882 */ /* 0x000fe20000000000 */
[----:B------:R-:W-:Y:S01]  /*0950*/  UMOV UR9, 0x3ef3b266 ;  /* 0x3ef3b26600097882 */ /* 0x000fe20000000000 */
[----:B------:R-:W-:Y:S02]  /*0960*/  DADD R14, R2, R2 ;  /* 0x00000000020e7229 */ /* 0x000fe40000000002 */
[----:B------:R-:W-:Y:S01]  /*0970*/  DADD R2, R16, -UR10 ;  /* 0x8000000a10027e29 */ /* 0x000fe20008000000 */
[----:B------:R-:W-:Y:S01]  /*0980*/  UMOV UR10, 0xfefa39ef ;  /* 0xfefa39ef000a7882 */ /* 0x000fe20000000000 */
[----:B------:R-:W-:Y:S01]  /*0990*/  UMOV UR11, 0x3fe62e42 ;  /* 0x3fe62e42000b7882 */ /* 0x000fe20000000000 */
[----:B------:R-:W-:Y:S01]  /*09a0*/  DFMA R12, R10, R12, UR8 ;  /* 0x000000080a0c7e2b */ /* 0x000fe2000800000c */
[----:B------:R-:W-:Y:S01]  /*09b0*/  UMOV UR8, 0xa9ab0956 ;  /* 0xa9ab095600087882 */ /* 0x000fe20000000000 */
[----:B------:R-:W-:Y:S01]  /*09c0*/  UMOV UR9, 0x3f1745cb ;  /* 0x3f1745cb00097882 */ /* 0x000fe20000000000 */
[----:B------:R-:W-:-:S02]  /*09d0*/  DFMA R14, R4, -R8, R14 ;  /* 0x80000008040e722b */ /* 0x000fc4000000000e */
[----:B------:R-:W-:-:S03]  /*09e0*/  DFMA R4, R2, UR10, R8 ;  /* 0x0000000a02047c2b */ /* 0x000fc60008000008 */
[----:B------:R-:W-:Y:S01]  /*09f0*/  DFMA R12, R10, R12, UR8 ;  /* 0x000000080a0c7e2b */ /* 0x000fe2000800000c */
[----:B------:R-:W-:Y:S01]  /*0a00*/  UMOV UR8, 0x2d1b5154 ;  /* 0x2d1b515400087882 */ /* 0x000fe20000000000 */
[----:B------:R-:W-:Y:S01]  /*0a10*/  UMOV UR9, 0x3f3c71c7 ;  /* 0x3f3c71c700097882 */ /* 0x000fe20000000000 */
[----:B------:R-:W-:-:S05]  /*0a20*/  DMUL R14, R6, R14 ;  /* 0x0000000e060e7228 */ /* 0x000fca0000000000 */
[----:B------:R-:W-:Y:S01]  /*0a30*/  DFMA R12, R10, R12, UR8 ;  /* 0x000000080a0c7e2b */ /* 0x000fe2000800000c */
[----:B------:R-:W-:Y:S01]  /*0a40*/  UMOV UR8, 0x923be72d ;  /* 0x923be72d00087882 */ /* 0x000fe20000000000 */
[----:B------:R-:W-:-:S06]  /*0a50*/  UMOV UR9, 0x3f624924 ;  /* 0x3f62492400097882 */ /* 0x000fcc0000000000 */
        /* <DEDUP_REMOVED lines=8> */
[----:B------:R-:W-:Y:S02]  /*0ae0*/  UMOV UR9, 0x3fe62e42 ;  /* 0x3fe62e4200097882 */ /* 0x000fe40000000000 */
[----:B------:R-:W-:Y:S01]  /*0af0*/  DFMA R16, R2, -UR8, R4 ;  /* 0x8000000802107c2b */ /* 0x000fe20008000004 */
[----:B------:R-:W-:Y:S01]  /*0b00*/  UMOV UR8, 0x3b39803f ;  /* 0x3b39803f00087882 */ /* 0x000fe20000000000 */
[----:B------:R-:W-:Y:S02]  /*0b10*/  UMOV UR9, 0x3c7abc9e ;  /* 0x3c7abc9e00097882 */ /* 0x000fe40000000000 */
[----:B------:R-:W-:-:S04]  /*0b20*/  DMUL R12, R10, R12 ;  /* 0x0000000c0a0c7228 */ /* 0x000fc80000000000 */
[----:B------:R-:W-:-:S04]  /*0b30*/  DADD R16, -R8, R16 ;  /* 0x0000000008107229 */ /* 0x000fc80000000110 */
[----:B------:R-:W-:-:S08]  /*0b40*/  DFMA R12, R8, R12, R14 ;  /* 0x0000000c080c722b */ /* 0x000fd0000000000e */
[----:B------:R-:W-:-:S08]  /*0b50*/  DADD R12, R12, -R16 ;  /* 0x000000000c0c7229 */ /* 0x000fd00000000810 */
[----:B------:R-:W-:-:S08]  /*0b60*/  DFMA R12, R2, UR8, R12 ;  /* 0x00000008020c7c2b */ /* 0x000fd0000800000c */
[----:B------:R-:W-:Y:S01]  /*0b70*/  DADD R12, R4, R12 ;  /* 0x00000000040c7229 */ /* 0x000fe2000000000c */
[----:B------:R-:W-:Y:S10]  /*0b80*/  BRA `(.L_x_10) ;  /* 0x0000000000187947 */ /* 0x000ff40003800000 */
.L_x_9:
[----:B------:R-:W-:Y:S01]  /*0b90*/  IMAD.MOV.U32 R2, RZ, RZ, 0x0 ;  /* 0x00000000ff027424 */ /* 0x000fe200078e00ff */
[----:B------:R-:W-:Y:S01]  /*0ba0*/  LOP3.LUT P0, RZ, R5, 0x7fffffff, RZ, 0xc0, !PT ;  /* 0x7fffffff05ff7812 */ /* 0x000fe2000780c0ff */
[----:B------:R-:W-:-:S06]  /*0bb0*/  IMAD.MOV.U32 R3, RZ, RZ, 0x7ff00000 ;  /* 0x7ff00000ff037424 */ /* 0x000fcc00078e00ff */
[----:B------:R-:W-:-:S10]  /*0bc0*/  DFMA R2, R4, R2, +INF ;  /* 0x7ff000000402742b */ /* 0x000fd40000000002 */
[----:B------:R-:W-:Y:S02]  /*0bd0*/  FSEL R12, R2, RZ, P0 ;  /* 0x000000ff020c7208 */ /* 0x000fe40000000000 */
[----:B------:R-:W-:-:S07]  /*0be0*/  FSEL R13, R3, -QNAN , P0 ;  /* 0xfff00000030d7808 */ /* 0x000fce0000000000 */
.L_x_10:
[----:B------:R-:W-:Y:S05]  /*0bf0*/  BSYNC.RECONVERGENT B1 ;  /* 0x0000000000017941 */ /* 0x000fea0003800200 */
.L_x_8:
[----:B------:R-:W-:Y:S01]  /*0c00*/  IMAD.MOV.U32 R2, RZ, RZ, -0x25f2dc ;  /* 0xffda0d24ff027424 */ /* 0x000fe200078e00ff */
[----:B------:R-:W-:Y:S01]  /*0c10*/  BSSY.RECONVERGENT B1, `(.L_x_11) ;  /* 0x0000059000017945 */ /* 0x000fe20003800200 */
[----:B------:R-:W-:Y:S02]  /*0c20*/  IMAD.MOV.U32 R3, RZ, RZ, 0x3c7777d0 ;  /* 0x3c7777d0ff037424 */ /* 0x000fe400078e00ff */
[----:B------:R-:W-:Y:S02]  /*0c30*/  IMAD.MOV.U32 R4, RZ, RZ, 0x652b82fe ;  /* 0x652b82feff047424 */ /* 0x000fe400078e00ff */
[----:B------:R-:W-:Y:S02]  /*0c40*/  IMAD.MOV.U32 R5, RZ, RZ, 0x3ff71547 ;  /* 0x3ff71547ff057424 */ /* 0x000fe400078e00ff */
[----:B------:R-:W-:-:S08]  /*0c50*/  DMUL R6, R12, R2 ;  /* 0x000000020c067228 */ /* 0x000fd00000000000 */
[----:B------:R-:W-:-:S10]  /*0c60*/  DFMA R12, R12, R4, R6 ;  /* 0x000000040c0c722b */ /* 0x000fd40000000006 */
[----:B------:R-:W-:Y:S01]  /*0c70*/  ISETP.GT.AND P0, PT, R13, 0xfffff, PT ;  /* 0x000fffff0d00780c */ /* 0x000fe20003f04270 */
[----:B------:R-:W-:Y:S02]  /*0c80*/  IMAD.MOV.U32 R8, RZ, RZ, R12 ;  /* 0x000000ffff087224 */ /* 0x000fe400078e000c */
[--C-:B------:R-:W-:Y:S02]  /*0c90*/  IMAD.MOV.U32 R9, RZ, RZ, R13.reuse ;  /* 0x000000ffff097224 */ /* 0x100fe400078e000d */
[----:B------:R-:W-:-:S08]  /*0ca0*/  IMAD.MOV.U32 R7, RZ, RZ, R13 ;  /* 0x000000ffff077224 */ /* 0x000fd000078e000d */
        /* <DEDUP_REMOVED lines=9> */
[----:B------:R-:W-:Y:S01]  /*0d40*/  IMAD.MOV.U32 R10, RZ, RZ, RZ ;  /* 0x000000ffff0a7224 */ /* 0x000fe200078e00ff */
[----:B------:R-:W-:Y:S01]  /*0d50*/  UMOV UR8, 0x3ae80f1e ;  /* 0x3ae80f1e00087882 */ /* 0x000fe20000000000 */
[----:B------:R-:W-:Y:S01]  /*0d60*/  IMAD.MOV.U32 R20, RZ, RZ, -0x748574fc ;  /* 0x8b7a8b04ff147424 */ /* 0x000fe200078e00ff */
[----:B------:R-:W-:Y:S01]  /*0d70*/  LOP3.LUT R9, R8, 0x3ff00000, RZ, 0xfc, !PT ;  /* 0x3ff0000008097812 */ /* 0x000fe200078efcff */
[----:B------:R-:W-:Y:S01]  /*0d80*/  IMAD.MOV.U32 R8, RZ, RZ, R12 ;  /* 0x000000ffff087224 */ /* 0x000fe200078e000c */
[----:B------:R-:W-:Y:S01]  /*0d90*/  UMOV UR9, 0x3eb1380b ;  /* 0x3eb1380b00097882 */ /* 0x000fe20000000000 */
[----:B------:R-:W-:Y:S01]  /*0da0*/  IMAD.MOV.U32 R21, RZ, RZ, 0x3ed0ee25 ;  /* 0x3ed0ee25ff157424 */ /* 0x000fe200078e00ff */
        /* <DEDUP_REMOVED lines=57> */
.L_x_12:
[----:B------:R-:W-:Y:S01]  /*1140*/  IMAD.MOV.U32 R6, RZ, RZ, 0x0 ;  /* 0x00000000ff067424 */ /* 0x000fe200078e00ff */
[----:B------:R-:W-:Y:S01]  /*1150*/  LOP3.LUT P0, RZ, R9, 0x7fffffff, RZ, 0xc0, !PT ;  /* 0x7fffffff09ff7812 */ /* 0x000fe2000780c0ff */
[----:B------:R-:W-:-:S06]  /*1160*/  IMAD.MOV.U32 R7, RZ, RZ, 0x7ff00000 ;  /* 0x7ff00000ff077424 */ /* 0x000fcc00078e00ff */
[----:B------:R-:W-:-:S10]  /*1170*/  DFMA R6, R8, R6, +INF ;  /* 0x7ff000000806742b */ /* 0x000fd40000000006 */
[----:B------:R-:W-:Y:S02]  /*1180*/  FSEL R8, R6, RZ, P0 ;  /* 0x000000ff06087208 */ /* 0x000fe40000000000 */
[----:B------:R-:W-:-:S07]  /*1190*/  FSEL R9, R7, -QNAN , P0 ;  /* 0xfff0000007097808 */ /* 0x000fce0000000000 */
.L_x_13:
[----:B------:R-:W-:Y:S05]  /*11a0*/  BSYNC.RECONVERGENT B1 ;  /* 0x0000000000017941 */ /* 0x000fea0003800200 */
.L_x_11:
[----:B------:R-:W1:Y:S01]  /*11b0*/  LDCU UR5, c[0x0][0x3ac] ;  /* 0x00007580ff0577ac */ /* 0x000e620008000800 */
[C---:B------:R-:W-:Y:S01]  /*11c0*/  DMUL R2, R8.reuse, R2 ;  /* 0x0000000208027228 */ /* 0x040fe20000000000 */
[----:B------:R-:W2:Y:S07]  /*11d0*/  I2F.F64.U32 R6, R0 ;  /* 0x0000000000067312 */ /* 0x000eae0000201800 */
[----:B------:R-:W-:-:S08]  /*11e0*/  DFMA R2, R8, R4, R2 ;  /* 0x000000040802722b */ /* 0x000fd00000000002 */
[----:B--2---:R-:W-:Y:S01]  /*11f0*/  DADD R8, -R2, R6 ;  /* 0x0000000002087229 */ /* 0x004fe20000000106 */
[----:B-1----:R-:W-:-:S09]  /*1200*/  UISETP.NE.AND UP0, UPT, UR5, 0x3, UPT ;  /* 0x000000030500788c */ /* 0x002fd2000bf05270 */
[----:B------:R-:W-:Y:S05]  /*1210*/  BRA.U !UP0, `(.L_x_14) ;  /* 0x0000001108dc7547 */ /* 0x000fea000b800000 */
[----:B------:R-:W-:Y:S01]  /*1220*/  UISETP.NE.AND UP0, UPT, UR5, 0x1, UPT ;  /* 0x000000010500788c */ /* 0x000fe2000bf05270 */
[----:B------:R-:W-:Y:S01]  /*1230*/  IMAD.MOV.U32 R16, RZ, RZ, 0x0 ;  /* 0x00000000ff107424 */ /* 0x000fe200078e00ff */
[----:B------:R-:W-:Y:S01]  /*1240*/  CS2R R14, SRZ ;  /* 0x00000000000e7805 */ /* 0x000fe2000001ff00 */
[----:B------:R-:W-:-:S06]  /*1250*/  IMAD.MOV.U32 R17, RZ, RZ, 0x3ff00000 ;  /* 0x3ff00000ff117424 */ /* 0x000fcc00078e00ff */
[----:B------:R-:W-:Y:S05]  /*1260*/  BRA.U UP0, `(.L_x_15) ;  /* 0x0000000d00407547 */ /* 0x000fea000b800000 */
[----:B------:R-:W-:Y:S01]  /*1270*/  IMAD.MOV.U32 R12, RZ, RZ, 0x33333333 ;  /* 0x33333333ff0c7424 */ /* 0x000fe200078e00ff */
[----:B------:R-:W-:Y:S01]  /*1280*/  BSSY.RECONVERGENT B3, `(.L_x_16) ;  /* 0x0000021000037945 */ /* 0x000fe20003800200 */
[----:B------:R-:W-:-:S06]  /*1290*/  IMAD.MOV.U32 R13, RZ, RZ, 0x3fc33333 ;  /* 0x3fc33333ff0d7424 */ /* 0x000fcc00078e00ff */
[----:B------:R-:W-:-:S08]  /*12a0*/  DFMA R12, R8, R12, 3 ;  /* 0x40080000080c742b */ /* 0x000fd0000000000c */
[----:B------:R-:W-:-:S14]  /*12b0*/  DSETP.NEU.AND P0, PT, |R12|, +INF , PT ;  /* 0x7ff000000c00742a */ /* 0x000fdc0003f0d200 */
[----:B------:R-:W-:Y:S01]  /*12c0*/  @!P0 DMUL R2, RZ, R12 ;  /* 0x0000000cff028228 */ /* 0x000fe20000000000 */
[----:B------:R-:W-:Y:S01]  /*12d0*/  @!P0 IMAD.MOV.U32 R0, RZ, RZ, 0x1 ;  /* 0x00000001ff008424 */ /* 0x000fe200078e00ff */
[----:B------:R-:W-:Y:S09]  /*12e0*/  @!P0 BRA `(.L_x_17) ;  /* 0x0000000000688947 */ /* 0x000ff20003800000 */
[----:B------:R-:W-:Y:S01]  /*12f0*/  UMOV UR8, 0x6dc9c883 ;  /* 0x6dc9c88300087882 */ /* 0x000fe20000000000 */
[----:B------:R-:W-:Y:S01]  /*1300*/  UMOV UR9, 0x3fe45f30 ;  /* 0x3fe45f3000097882 */ /* 0x000fe20000000000 */
[C---:B------:R-:W-:Y:S01]  /*1310*/  DSETP.GE.AND P0, PT, |R12|.reuse, 2.14748364800000000000e+09, PT ;  /* 0x41e000000c00742a */ /* 0x040fe20003f06200 */
[----:B------:R-:W-:Y:S01]  /*1320*/  BSSY.RECONVERGENT B4, `(.L_x_18) ;  /* 0x0000015000047945 */ /* 0x000fe20003800200 */
[----:B------:R-:W-:Y:S01]  /*1330*/  DMUL R4, R12, UR8 ;  /* 0x000000080c047c28 */ /* 0x000fe20008000000 */
[----:B------:R-:W-:Y:S01]  /*1340*/  UMOV UR8, 0x54442d18 ;  /* 0x54442d1800087882 */ /* 0x000fe20000000000 */
[----:B------:R-:W-:-:S04]  /*1350*/  UMOV UR9, 0x3ff921fb ;  /* 0x3ff921fb00097882 */ /* 0x000fc80000000000 */
[----:B------:R-:W1:Y:S08]  /*1360*/  F2I.F64 R0, R4 ;  /* 0x0000000400007311 */ /* 0x000e700000301100 */
[----:B-1----:R-:W1:Y:S02]  /*1370*/  I2F.F64 R2, R0 ;  /* 0x0000000000027312 */ /* 0x002e640000201c00 */
[----:B-1----:R-:W-:Y:S01]  /*1380*/  DFMA R6, R2, -UR8, R12 ;  /* 0x8000000802067c2b */ /* 0x002fe2000800000c */
[----:B------:R-:W-:Y:S01]  /*1390*/  UMOV UR8, 0x33145c00 ;  /* 0x33145c0000087882 */ /* 0x000fe20000000000 */
[----:B------:R-:W-:-:S06]  /*13a0*/  UMOV UR9, 0x3c91a626 ;  /* 0x3c91a62600097882 */ /* 0x000fcc0000000000 */
[----:B------:R-:W-:Y:S01]  /*13b0*/  DFMA R6, R2, -UR8, R6 ;  /* 0x8000000802067c2b */ /* 0x000fe20008000006 */
[----:B------:R-:W-:Y:S01]  /*13c0*/  UMOV UR8, 0x252049c0 ;  /* 0x252049c000087882 */ /* 0x000fe20000000000 */
[----:B------:R-:W-:-:S06]  /*13d0*/  UMOV UR9, 0x397b839a ;  /* 0x397b839a00097882 */ /* 0x000fcc0000000000 */
[----:B------:R-:W-:Y:S01]  /*13e0*/  DFMA R2, R2, -UR8, R6 ;  /* 0x8000000802027c2b */ /* 0x000fe20008000006 */
[----:B------:R-:W-:Y:S10]  /*13f0*/  @!P0 BRA `(.L_x_19) ;  /* 0x00000000001c8947 */ /* 0x000ff40003800000 */
[----:B------:R-:W-:Y:S01]  /*1400*/  IMAD.MOV.U32 R8, RZ, RZ, R12 ;  /* 0x000000ffff087224 */ /* 0x000fe200078e000c */
[----:B------:R-:W-:Y:S01]  /*1410*/  MOV R0, 0x1440 ;  /* 0x0000144000007802 */ /* 0x000fe20000000f00 */
[----:B------:R-:W-:-:S07]  /*1420*/  IMAD.MOV.U32 R3, RZ, RZ, R13 ;  /* 0x000000ffff037224 */ /* 0x000fce00078e000d */
[----:B0-----:R-:W-:Y:S05]  /*1430*/  CALL.REL.NOINC `($_Z17mandelbrot_kernelPhiidddii$__internal_trig_reduction_slowpathd) ;  /* 0x0000002400147944 */ /* 0x001fea0003c00000 */
[----:B------:R-:W-:Y:S02]  /*1440*/  IMAD.MOV.U32 R0, RZ, RZ, R4 ;  /* 0x000000ffff007224 */ /* 0x000fe400078e0004 */
[----:B------:R-:W-:Y:S02]  /*1450*/  IMAD.MOV.U32 R2, RZ, RZ, R6 ;  /* 0x000000ffff027224 */ /* 0x000fe400078e0006 */
[----:B------:R-:W-:-:S07]  /*1460*/  IMAD.MOV.U32 R3, RZ, RZ, R7 ;  /* 0x000000ffff037224 */ /* 0x000fce00078e0007 */
.L_x_19:
[----:B------:R-:W-:Y:S05]  /*1470*/  BSYNC.RECONVERGENT B4 ;  /* 0x0000000000047941 */ /* 0x000fea0003800200 */
.L_x_18:
[----:B------:R-:W-:-:S07]  /*1480*/  VIADD R0, R0, 0x1 ;  /* 0x0000000100007836 */ /* 0x000fce0000000000 */
.L_x_17:
[----:B------:R-:W-:Y:S05]  /*1490*/  BSYNC.RECONVERGENT B3 ;  /* 0x0000000000037941 */ /* 0x000fea0003800200 */
.L_x_16:
[----:B------:R-:W1:Y:S01]  /*14a0*/  LDCU.64 UR8, c[0x4][0x8] ;  /* 0x01000100ff0877ac */ /* 0x000e620008000a00 */
[----:B------:R-:W-:-:S05]  /*14b0*/  IMAD.SHL.U32 R4, R0, 0x40, RZ ;  /* 0x0000004000047824 */ /* 0x000fca00078e00ff */
[----:B------:R-:W-:-:S04]  /*14c0*/  LOP3.LUT R4, R4, 0x40, RZ, 0xc0, !PT ;  /* 0x0000004004047812 */ /* 0x000fc800078ec0ff */
[----:B-1----:R-:W-:-:S05]  /*14d0*/  IADD3 R16, P0, PT, R4, UR8, RZ ;  /* 0x0000000804107c10 */ /* 0x002fca000ff1e0ff */
[----:B------:R-:W-:-:S05]  /*14e0*/  IMAD.X R17, RZ, RZ, UR9, P0 ;  /* 0x00000009ff117e24 */ /* 0x000fca00080e06ff */
[----:B------:R-:W2:Y:S04]  /*14f0*/  LDG.E.128.CONSTANT R4, desc[UR6][R16.64] ;  /* 0x0000000610047981 */ /* 0x000ea8000c1e9d00 */
[----:B------:R-:W3:Y:S04]  /*1500*/  LDG.E.128.CONSTANT R8, desc[UR6][R16.64+0x10] ;  /* 0x0000100610087981 */ /* 0x000ee8000c1e9d00 */
[----:B------:R-:W4:Y:S01]  /*1510*/  LDG.E.128.CONSTANT R20, desc[UR6][R16.64+0x20] ;  /* 0x0000200610147981 */ /* 0x000f22000c1e9d00 */
[----:B------:R-:W-:Y:S01]  /*1520*/  LOP3.LUT R14, R0, 0x1, RZ, 0xc0, !PT ;  /* 0x00000001000e7812 */ /* 0x000fe200078ec0ff */
[----:B------:R-:W-:Y:S01]  /*1530*/  IMAD.MOV.U32 R24, RZ, RZ, 0x20fd8164 ;  /* 0x20fd8164ff187424 */ /* 0x000fe200078e00ff */
[----:B------:R-:W-:Y:S01]  /*1540*/  UMOV UR8, 0x33333333 ;  /* 0x3333333300087882 */ /* 0x000fe20000000000 */
[----:B------:R-:W-:Y:S01]  /*1550*/  IMAD.MOV.U32 R25, RZ, RZ, 0x3da8ff83 ;  /* 0x3da8ff83ff197424 */ /* 0x000fe200078e00ff */
[----:B------:R-:W-:Y:S01]  /*1560*/  ISETP.NE.U32.AND P0, PT, R14, 0x1, PT ;  /* 0x000000010e00780c */ /* 0x000fe20003f05070 */
[----:B------:R-:W-:Y:S01]  /*1570*/  DMUL R14, R2, R2 ;  /* 0x00000002020e7228 */ /* 0x000fe20000000000 */
[----:B------:R-:W-:Y:S01]  /*1580*/  UMOV UR9, 0x3fe33333 ;  /* 0x3fe3333300097882 */ /* 0x000fe20000000000 */
[----:B------:R-:W-:Y:S01]  /*1590*/  BSSY.RECONVERGENT B3, `(.L_x_20) ;  /* 0x0000035000037945 */ /* 0x000fe20003800200 */
[----:B------:R-:W-:-:S02]  /*15a0*/  FSEL R24, R24, -8.06006814911005101289e+34, !P0 ;  /* 0xf9785eba18187808 */ /* 0x000fc40004000000 */
[----:B------:R-:W-:-:S06]  /*15b0*/  FSEL R25, -R25, 0.11223486810922622681, !P0 ;  /* 0x3de5db6519197808 */ /* 0x000fcc0004000100 */
[----:B--2---:R-:W-:-:S08]  /*15c0*/  DFMA R4, R14, R24, R4 ;  /* 0x000000180e04722b */ /* 0x004fd00000000004 */
[----:B------:R-:W-:Y:S01]  /*15d0*/  DFMA R4, R14, R4, R6 ;  /* 0x000000040e04722b */ /* 0x000fe20000000006 */
[----:B------:R-:W-:Y:S02]  /*15e0*/  IMAD.MOV.U32 R6, RZ, RZ, 0x0 ;  /* 0x00000000ff067424 */ /* 0x000fe400078e00ff */
[----:B------:R-:W-:-:S05]  /*15f0*/  IMAD.MOV.U32 R7, RZ, RZ, 0x3fe00000 ;  /* 0x3fe00000ff077424 */ /* 0x000fca00078e00ff */
[----:B---3--:R-:W-:Y:S02]  /*1600*/  DFMA R4, R14, R4, R8 ;  /* 0x000000040e04722b */ /* 0x008fe40000000008 */
[----:B------:R-:W-:-:S06]  /*1610*/  DADD R8, R12, UR8 ;  /* 0x000000080c087e29 */ /* 0x000fcc0008000000 */
[----:B------:R-:W-:-:S08]  /*1620*/  DFMA R4, R14, R4, R10 ;  /* 0x000000040e04722b */ /* 0x000fd0000000000a */
[----:B----4-:R-:W-:-:S08]  /*1630*/  DFMA R4, R14, R4, R20 ;  /* 0x000000040e04722b */ /* 0x010fd00000000014 */
[----:B------:R-:W-:-:S08]  /*1640*/  DFMA R4, R14, R4, R22 ;  /* 0x000000040e04722b */ /* 0x000fd00000000016 */
[----:B------:R-:W-:Y:S02]  /*1650*/  DFMA R2, R4, R2, R2 ;  /* 0x000000020402722b */ /* 0x000fe40000000002 */
[----:B------:R-:W-:-:S10]  /*1660*/  DFMA R4, R14, R4, 1 ;  /* 0x3ff000000e04742b */ /* 0x000fd40000000004 */
[----:B------:R-:W-:Y:S02]  /*1670*/  FSEL R4, R4, R2, !P0 ;  /* 0x0000000204047208 */ /* 0x000fe40004000000 */
[----:B------:R-:W-:Y:S02]  /*1680*/  FSEL R5, R5, R3, !P0 ;  /* 0x0000000305057208 */ /* 0x000fe40004000000 */
[----:B------:R-:W-:-:S04]  /*1690*/  LOP3.LUT P0, RZ, R0, 0x2, RZ, 0xc0, !PT ;  /* 0x0000000200ff7812 */ /* 0x000fc8000780c0ff */
[----:B------:R-:W-:-:S10]  /*16a0*/  DADD R2, RZ, -R4 ;  /* 0x00000000ff027229 */ /* 0x000fd40000000804 */
[----:B------:R-:W-:Y:S02]  /*16b0*/  FSEL R2, R4, R2, !P0 ;  /* 0x0000000204027208 */ /* 0x000fe40004000000 */
[----:B------:R-:W-:Y:S01]  /*16c0*/  FSEL R3, R5, R3, !P0 ;  /* 0x0000000305037208 */ /* 0x000fe20004000000 */
[----:B------:R-:W-:-:S05]  /*16d0*/  DSETP.NEU.AND P0, PT, |R8|, +INF , PT ;  /* 0x7ff000000800742a */ /* 0x000fca0003f0d200 */
[----:B------:R-:W-:-:S08]  /*16e0*/  DFMA R2, R2, R6, 0.5 ;  /* 0x3fe000000202742b */ /* 0x000fd00000000006 */
[----:B------:R-:W-:Y:S01]  /*16f0*/  DMUL R4, R2, 255 ;  /* 0x406fe00002047828 */ /* 0x000fe20000000000 */
[----:B------:R-:W-:Y:S01]  /*1700*/  @!P0 IMAD.MOV.U32 R0, RZ, RZ, 0x1 ;  /* 0x00000001ff008424 */ /* 0x000fe200078e00ff */
[----:B------:R-:W-:-:S08]  /*1710*/  @!P0 DMUL R2, RZ, R8 ;  /* 0x00000008ff028228 */ /* 0x000fd00000000000 */
[----:B------:R-:W1:Y:S02]  /*1720*/  F2I.U32.F64.TRUNC R5, R4 ;  /* 0x0000000400057311 */ /* 0x000e64000030d000 */
[----:B-1----:R1:W-:Y:S01]  /*1730*/  STG.E.U8 desc[UR6][R18.64], R5 ;  /* 0x0000000512007986 */ /* 0x0023e2000c101106 */
[----:B------:R-:W-:Y:S05]  /*1740*/  @!P0 BRA `(.L_x_21) ;  /* 0x0000000000648947 */ /* 0x000fea0003800000 */
[----:B------:R-:W-:Y:S01]  /*1750*/  UMOV UR8, 0x6dc9c883 ;  /* 0x6dc9c88300087882 */ /* 0x000fe20000000000 */
[----:B------:R-:W-:Y:S01]  /*1760*/  UMOV UR9, 0x3fe45f30 ;  /* 0x3fe45f3000097882 */ /* 0x000fe20000000000 */
[C---:B------:R-:W-:Y:S01]  /*1770*/  DSETP.GE.AND P0, PT, |R8|.reuse, 2.14748364800000000000e+09, PT ;  /* 0x41e000000800742a */ /* 0x040fe20003f06200 */
[----:B------:R-:W-:Y:S01]  /*1780*/  BSSY.RECONVERGENT B4, `(.L_x_22) ;  /* 0x0000014000047945 */ /* 0x000fe20003800200 */
[----:B-1----:R-:W-:Y:S01]  /*1790*/  DMUL R4, R8, UR8 ;  /* 0x0000000808047c28 */ /* 0x002fe20008000000 */
        /* <DEDUP_REMOVED lines=13> */
[----:B------:R-:W-:-:S07]  /*1870*/  MOV R0, 0x1890 ;  /* 0x0000189000007802 */ /* 0x000fce0000000f00 */
[----:B0-----:R-:W-:Y:S05]  /*1880*/  CALL.REL.NOINC `($_Z17mandelbrot_kernelPhiidddii$__internal_trig_reduction_slowpathd) ;  /* 0x0000002000007944 */ /* 0x001fea0003c00000 */
[----:B------:R-:W-:Y:S02]  /*1890*/  IMAD.MOV.U32 R0, RZ, RZ, R4 ;  /* 0x000000ffff007224 */ /* 0x000fe400078e0004 */
[----:B------:R-:W-:Y:S02]  /*18a0*/  IMAD.MOV.U32 R2, RZ, RZ, R6 ;  /* 0x000000ffff027224 */ /* 0x000fe400078e0006 */
[----:B------:R-:W-:-:S07]  /*18b0*/  IMAD.MOV.U32 R3, RZ, RZ, R7 ;  /* 0x000000ffff037224 */ /* 0x000fce00078e0007 */
.L_x_23:
[----:B------:R-:W-:Y:S05]  /*18c0*/  BSYNC.RECONVERGENT B4 ;  /* 0x0000000000047941 */ /* 0x000fea0003800200 */
.L_x_22:
[----:B------:R-:W-:-:S07]  /*18d0*/  VIADD R0, R0, 0x1 ;  /* 0x0000000100007836 */ /* 0x000fce0000000000 */
.L_x_21:
[----:B------:R-:W-:Y:S05]  /*18e0*/  BSYNC.RECONVERGENT B3 ;  /* 0x0000000000037941 */ /* 0x000fea0003800200 */
.L_x_20:
[----:B------:R-:W2:Y:S01]  /*18f0*/  LDCU.64 UR8, c[0x4][0x8] ;  /* 0x01000100ff0877ac */ /* 0x000ea20008000a00 */
[----:B------:R-:W-:-:S05]  /*1900*/  IMAD.SHL.U32 R4, R0, 0x40, RZ ;  /* 0x0000004000047824 */ /* 0x000fca00078e00ff */
[----:B------:R-:W-:-:S04]  /*1910*/  LOP3.LUT R4, R4, 0x40, RZ, 0xc0, !PT ;  /* 0x0000004004047812 */ /* 0x000fc800078ec0ff */
[----:B--2---:R-:W-:-:S05]  /*1920*/  IADD3 R16, P0, PT, R4, UR8, RZ ;  /* 0x0000000804107c10 */ /* 0x004fca000ff1e0ff */
[----:B------:R-:W-:-:S05]  /*1930*/  IMAD.X R17, RZ, RZ, UR9, P0 ;  /* 0x00000009ff117e24 */ /* 0x000fca00080e06ff */
[----:B-1----:R-:W2:Y:S04]  /*1940*/  LDG.E.128.CONSTANT R4, desc[UR6][R16.64] ;  /* 0x0000000610047981 */ /* 0x002ea8000c1e9d00 */
[----:B------:R-:W3:Y:S04]  /*1950*/  LDG.E.128.CONSTANT R8, desc[UR6][R16.64+0x10] ;  /* 0x0000100610087981 */ /* 0x000ee8000c1e9d00 */
[----:B------:R-:W4:Y:S01]  /*1960*/  LDG.E.128.CONSTANT R20, desc[UR6][R16.64+0x20] ;  /* 0x0000200610147981 */ /* 0x000f22000c1e9d00 */
[----:B------:R-:W-:Y:S01]  /*1970*/  LOP3.LUT R14, R0, 0x1, RZ, 0xc0, !PT ;  /* 0x00000001000e7812 */ /* 0x000fe200078ec0ff */
[----:B------:R-:W-:Y:S01]  /*1980*/  IMAD.MOV.U32 R24, RZ, RZ, 0x20fd8164 ;  /* 0x20fd8164ff187424 */ /* 0x000fe200078e00ff */
[----:B------:R-:W-:Y:S01]  /*1990*/  DADD R12, R12, 1 ;  /* 0x3ff000000c0c7429 */ /* 0x000fe20000000000 */
[----:B------:R-:W-:Y:S01]  /*19a0*/  IMAD.MOV.U32 R25, RZ, RZ, 0x3da8ff83 ;  /* 0x3da8ff83ff197424 */ /* 0x000fe200078e00ff */
[----:B------:R-:W-:Y:S01]  /*19b0*/  ISETP.NE.U32.AND P0, PT, R14, 0x1, PT ;  /* 0x000000010e00780c */ /* 0x000fe20003f05070 */
[----:B------:R-:W-:Y:S01]  /*19c0*/  DMUL R14, R2, R2 ;  /* 0x00000002020e7228 */ /* 0x000fe20000000000 */
[----:B------:R-:W-:Y:S02]  /*19d0*/  BSSY.RECONVERGENT B3, `(.L_x_24) ;  /* 0x0000035000037945 */ /* 0x000fe40003800200 */
[----:B------:R-:W-:-:S02]  /*19e0*/  FSEL R24, R24, -8.06006814911005101289e+34, !P0 ;  /* 0xf9785eba18187808 */ /* 0x000fc40004000000 */
[----:B------:R-:W-:-:S06]  /*19f0*/  FSEL R25, -R25, 0.11223486810922622681, !P0 ;  /* 0x3de5db6519197808 */ /* 0x000fcc0004000100 */
[----:B--2---:R-:W-:-:S08]  /*1a00*/  DFMA R4, R14, R24, R4 ;  /* 0x000000180e04722b */ /* 0x004fd00000000004 */
[----:B------:R-:W-:Y:S01]  /*1a10*/  DFMA R4, R14, R4, R6 ;  /* 0x000000040e04722b */ /* 0x000fe20000000006 */
[----:B------:R-:W-:Y:S02]  /*1a20*/  IMAD.MOV.U32 R6, RZ, RZ, 0x0 ;  /* 0x00000000ff067424 */ /* 0x000fe400078e00ff */
[----:B------:R-:W-:-:S05]  /*1a30*/  IMAD.MOV.U32 R7, RZ, RZ, 0x3fe00000 ;  /* 0x3fe00000ff077424 */ /* 0x000fca00078e00ff */
[----:B---3--:R-:W-:-:S08]  /*1a40*/  DFMA R4, R14, R4, R8 ;  /* 0x000000040e04722b */ /* 0x008fd00000000008 */
        /* <DEDUP_REMOVED lines=43> */
.L_x_27:
[----:B------:R-:W-:Y:S05]  /*1d00*/  BSYNC.RECONVERGENT B4 ;  /* 0x0000000000047941 */ /* 0x000fea0003800200 */
.L_x_26:
[----:B------:R-:W-:-:S07]  /*1d10*/  VIADD R0, R0, 0x1 ;  /* 0x0000000100007836 */ /* 0x000fce0000000000 */
.L_x_25:
[----:B------:R-:W-:Y:S05]  /*1d20*/  BSYNC.RECONVERGENT B3 ;  /* 0x0000000000037941 */ /* 0x000fea0003800200 */
.L_x_24:
[----:B------:R-:W2:Y:S01]  /*1d30*/  LDCU.64 UR8, c[0x4][0x8] ;  /* 0x01000100ff0877ac */ /* 0x000ea20008000a00 */
[----:B------:R-:W-:-:S05]  /*1d40*/  IMAD.SHL.U32 R4, R0, 0x40, RZ ;  /* 0x0000004000047824 */ /* 0x000fca00078e00ff */
[----:B------:R-:W-:-:S04]  /*1d50*/  LOP3.LUT R4, R4, 0x40, RZ, 0xc0, !PT ;  /* 0x0000004004047812 */ /* 0x000fc800078ec0ff */
[----:B--2---:R-:W-:-:S05]  /*1d60*/  IADD3 R20, P0, PT, R4, UR8, RZ ;  /* 0x0000000804147c10 */ /* 0x004fca000ff1e0ff */
[----:B------:R-:W-:-:S05]  /*1d70*/  IMAD.X R21, RZ, RZ, UR9, P0 ;  /* 0x00000009ff157e24 */ /* 0x000fca00080e06ff */
[----:B------:R-:W2:Y:S04]  /*1d80*/  LDG.E.128.CONSTANT R12, desc[UR6][R20.64] ;  /* 0x00000006140c7981 */ /* 0x000ea8000c1e9d00 */
[----:B------:R-:W3:Y:S04]  /*1d90*/  LDG.E.128.CONSTANT R8, desc[UR6][R20.64+0x10] ;  /* 0x0000100614087981 */ /* 0x000ee8000c1e9d00 */
[----:B-1----:R-:W4:Y:S01]  /*1da0*/  LDG.E.128.CONSTANT R4, desc[UR6][R20.64+0x20] ;  /* 0x0000200614047981 */ /* 0x002f22000c1e9d00 */
[----:B------:R-:W-:Y:S01]  /*1db0*/  LOP3.LUT R16, R0, 0x1, RZ, 0xc0, !PT ;  /* 0x0000000100107812 */ /* 0x000fe200078ec0ff */
[----:B------:R-:W-:-:S02]  /*1dc0*/  IMAD.MOV.U32 R22, RZ, RZ, 0x20fd8164 ;  /* 0x20fd8164ff167424 */ /* 0x000fc400078e00ff */
[----:B------:R-:W-:Y:S01]  /*1dd0*/  IMAD.MOV.U32 R23, RZ, RZ, 0x3da8ff83 ;  /* 0x3da8ff83ff177424 */ /* 0x000fe200078e00ff */
[----:B------:R-:W-:Y:S01]  /*1de0*/  ISETP.NE.U32.AND P0, PT, R16, 0x1, PT ;  /* 0x000000011000780c */ /* 0x000fe20003f05070 */
[----:B------:R-:W-:-:S03]  /*1df0*/  DMUL R16, R2, R2 ;  /* 0x0000000202107228 */ /* 0x000fc60000000000 */
[----:B------:R-:W-:Y:S02]  /*1e00*/  FSEL R22, R22, -8.06006814911005101289e+34, !P0 ;  /* 0xf9785eba16167808 */ /* 0x000fe40004000000 */
[----:B------:R-:W-:-:S06]  /*1e10*/  FSEL R23, -R23, 0.11223486810922622681, !P0 ;  /* 0x3de5db6517177808 */ /* 0x000fcc0004000100 */
[----:B--2---:R-:W-:-:S08]  /*1e20*/  DFMA R12, R16, R22, R12 ;  /* 0x00000016100c722b */ /* 0x004fd0000000000c */
[----:B------:R-:W-:-:S08]  /*1e30*/  DFMA R12, R16, R12, R14 ;  /* 0x0000000c100c722b */ /* 0x000fd0000000000e */
[----:B---3--:R-:W-:-:S08]  /*1e40*/  DFMA R8, R16, R12, R8 ;  /* 0x0000000c1008722b */ /* 0x008fd00000000008 */
[----:B------:R-:W-:-:S08]  /*1e50*/  DFMA R8, R16, R8, R10 ;  /* 0x000000081008722b */ /* 0x000fd0000000000a */
[----:B----4-:R-:W-:-:S08]  /*1e60*/  DFMA R4, R16, R8, R4 ;  /* 0x000000081004722b */ /* 0x010fd00000000004 */
[----:B------:R-:W-:Y:S01]  /*1e70*/  DFMA R4, R16, R4, R6 ;  /* 0x000000041004722b */ /* 0x000fe20000000006 */
[----:B------:R-:W-:Y:S02]  /*1e80*/  IMAD.MOV.U32 R6, RZ, RZ, 0x0 ;  /* 0x00000000ff067424 */ /* 0x000fe400078e00ff */
[----:B------:R-:W-:-:S05]  /*1e90*/  IMAD.MOV.U32 R7, RZ, RZ, 0x3fe00000 ;  /* 0x3fe00000ff077424 */ /* 0x000fca00078e00ff */
[----:B------:R-:W-:Y:S02]  /*1ea0*/  DFMA R2, R4, R2, R2 ;  /* 0x000000020402722b */ /* 0x000fe40000000002 */
[----:B------:R-:W-:-:S10]  /*1eb0*/  DFMA R4, R16, R4, 1 ;  /* 0x3ff000001004742b */ /* 0x000fd40000000004 */
[----:B------:R-:W-:Y:S02]  /*1ec0*/  FSEL R4, R4, R2, !P0 ;  /* 0x0000000204047208 */ /* 0x000fe40004000000 */
[----:B------:R-:W-:Y:S02]  /*1ed0*/  FSEL R5, R5, R3, !P0 ;  /* 0x0000000305057208 */ /* 0x000fe40004000000 */
[----:B------:R-:W-:-:S04]  /*1ee0*/  LOP3.LUT P0, RZ, R0, 0x2, RZ, 0xc0, !PT ;  /* 0x0000000200ff7812 */ /* 0x000fc8000780c0ff */
[----:B------:R-:W-:-:S10]  /*1ef0*/  DADD R2, RZ, -R4 ;  /* 0x00000000ff027229 */ /* 0x000fd40000000804 */
[----:B------:R-:W-:Y:S02]  /*1f00*/  FSEL R2, R4, R2, !P0 ;  /* 0x0000000204027208 */ /* 0x000fe40004000000 */
[----:B------:R-:W-:-:S06]  /*1f10*/  FSEL R3, R5, R3, !P0 ;  /* 0x0000000305037208 */ /* 0x000fcc0004000000 */
[----:B------:R-:W-:-:S08]  /*1f20*/  DFMA R2, R2, R6, 0.5 ;  /* 0x3fe000000202742b */ /* 0x000fd00000000006 */
[----:B------:R-:W-:-:S10]  /*1f30*/  DMUL R2, R2, 255 ;  /* 0x406fe00002027828 */ /* 0x000fd40000000000 */
[----:B------:R-:W1:Y:S02]  /*1f40*/  F2I.U32.F64.TRUNC R3, R2 ;  /* 0x0000000200037311 */ /* 0x000e64000030d000 */
[----:B-1----:R2:W-:Y:S01]  /*1f50*/  STG.E.U8 desc[UR6][R18.64+0x2], R3 ;  /* 0x0000020312007986 */ /* 0x0025e2000c101106 */
[----:B------:R-:W-:Y:S05]  /*1f60*/  BRA `(.L_x_7) ;  /* 0x0000001000bc7947 */ /* 0x000fea0003800000 */
.L_x_15:
[----:B------:R-:W1:Y:S01]  /*1f70*/  I2F.F64 R4, UR4 ;  /* 0x0000000400047d12 */ /* 0x000e620008201c00 */
[----:B------:R-:W-:Y:S01]  /*1f80*/  IMAD.MOV.U32 R2, RZ, RZ, 0x1 ;  /* 0x00000001ff027424 */ /* 0x000fe200078e00ff */
[----:B------:R-:W-:Y:S01]  /*1f90*/  DMUL R10, R8, 360 ;  /* 0x40768000080a7828 */ /* 0x000fe20000000000 */
[----:B------:R-:W-:Y:S09]  /*1fa0*/  BSSY.RECONVERGENT B1, `(.L_x_28) ;  /* 0x0000014000017945 */ /* 0x000ff20003800200 */
[----:B------:R-:W-:Y:S01]  /*1fb0*/  FSETP.GEU.AND P1, PT, |R11|, 6.5827683646048100446e-37, PT ;  /* 0x036000000b00780b */ /* 0x000fe20003f2e200 */
[----:B-1----:R-:W1:Y:S02]  /*1fc0*/  MUFU.RCP64H R3, R5 ;  /* 0x0000000500037308 */ /* 0x002e640000001800 */
[----:B-1----:R-:W-:-:S08]  /*1fd0*/  DFMA R6, -R4, R2, 1 ;  /* 0x3ff000000406742b */ /* 0x002fd00000000102 */
[----:B------:R-:W-:-:S08]  /*1fe0*/  DFMA R6, R6, R6, R6 ;  /* 0x000000060606722b */ /* 0x000fd00000000006 */
        /* <DEDUP_REMOVED lines=12> */
[----:B0-----:R-:W-:Y:S05]  /*20b0*/  CALL.REL.NOINC `($__internal_0_$__cuda_sm20_div_rn_f64_full) ;  /* 0x0000001000787944 */ /* 0x001fea0003c00000 */
[----:B------:R-:W-:Y:S02]  /*20c0*/  IMAD.MOV.U32 R2, RZ, RZ, R4 ;  /* 0x000000ffff027224 */ /* 0x000fe400078e0004 */
[----:B------:R-:W-:-:S07]  /*20d0*/  IMAD.MOV.U32 R3, RZ, RZ, R5 ;  /* 0x000000ffff037224 */ /* 0x000fce00078e0005 */
.L_x_29:
[----:B------:R-:W-:Y:S05]  /*20e0*/  BSYNC.RECONVERGENT B1 ;  /* 0x0000000000017941 */ /* 0x000fea0003800200 */
.L_x_28:
[----:B------:R-:W1:Y:S01]  /*20f0*/  MUFU.RCP64H R5, 360 ;  /* 0x4076800000057908 */ /* 0x000e620000001800 */
[----:B------:R-:W-:Y:S01]  /*2100*/  IMAD.MOV.U32 R8, RZ, RZ, 0x0 ;  /* 0x00000000ff087424 */ /* 0x000fe200078e00ff */
[----:B------:R-:W-:Y:S01]  /*2110*/  FSETP.GEU.AND P1, PT, |R3|, 6.5827683646048100446e-37, PT ;  /* 0x036000000300780b */ /* 0x000fe20003f2e200 */
[----:B------:R-:W-:Y:S01]  /*2120*/  IMAD.MOV.U32 R9, RZ, RZ, 0x40768000 ;  /* 0x40768000ff097424 */ /* 0x000fe200078e00ff */
[----:B------:R-:W-:Y:S01]  /*2130*/  BSSY.RECONVERGENT B1, `(.L_x_30) ;  /* 0x0000013000017945 */ /* 0x000fe20003800200 */
[----:B------:R-:W-:-:S06]  /*2140*/  IMAD.MOV.U32 R4, RZ, RZ, 0x1 ;  /* 0x00000001ff047424 */ /* 0x000fcc00078e00ff */
[----:B-1----:R-:W-:-:S08]  /*2150*/  DFMA R6, R4, -R8, 1 ;  /* 0x3ff000000406742b */ /* 0x002fd00000000808 */
[----:B------:R-:W-:-:S08]  /*2160*/  DFMA R6, R6, R6, R6 ;  /* 0x000000060606722b */ /* 0x000fd00000000006 */
[----:B------:R-:W-:-:S08]  /*2170*/  DFMA R6, R4, R6, R4 ;  /* 0x000000060406722b */ /* 0x000fd00000000004 */
[----:B------:R-:W-:-:S08]  /*2180*/  DFMA R4, R6, -R8, 1 ;  /* 0x3ff000000604742b */ /* 0x000fd00000000808 */
[----:B------:R-:W-:-:S08]  /*2190*/  DFMA R4, R6, R4, R6 ;  /* 0x000000040604722b */ /* 0x000fd00000000006 */
[----:B------:R-:W-:-:S08]  /*21a0*/  DMUL R6, R4, R2 ;  /* 0x0000000204067228 */ /* 0x000fd00000000000 */
[----:B------:R-:W-:-:S08]  /*21b0*/  DFMA R8, R6, -360, R2 ;  /* 0xc07680000608782b */ /* 0x000fd00000000002 */
[----:B------:R-:W-:-:S10]  /*21c0*/  DFMA R4, R4, R8, R6 ;  /* 0x000000080404722b */ /* 0x000fd40000000006 */
[----:B------:R-:W-:-:S05]  /*21d0*/  FFMA R0, RZ, 3.8515625, R5 ;  /* 0x40768000ff007823 */ /* 0x000fca0000000005 */
[----:B------:R-:W-:-:S13]  /*21e0*/  FSETP.GT.AND P0, PT, |R0|, 1.469367938527859385e-39, PT ;  /* 0x001000000000780b */ /* 0x000fda0003f04200 */
[----:B------:R-:W-:Y:S05]  /*21f0*/  @P0 BRA P1, `(.L_x_31) ;  /* 0x0000000000180947 */ /* 0x000fea0000800000 */
[----:B------:R-:W-:Y:S01]  /*2200*/  IMAD.MOV.U32 R8, RZ, RZ, R2 ;  /* 0x000000ffff087224 */ /* 0x000fe200078e0002 */
[----:B------:R-:W-:Y:S01]  /*2210*/  MOV R0, 0x2260 ;  /* 0x0000226000007802 */ /* 0x000fe20000000f00 */
[----:B------:R-:W-:Y:S02]  /*2220*/  IMAD.MOV.U32 R9, RZ, RZ, R3 ;  /* 0x000000ffff097224 */ /* 0x000fe400078e0003 */
[----:B------:R-:W-:Y:S02]  /*2230*/  IMAD.MOV.U32 R4, RZ, RZ, RZ ;  /* 0x000000ffff047224 */ /* 0x000fe400078e00ff */
[----:B------:R-:W-:-:S07]  /*2240*/  IMAD.MOV.U32 R5, RZ, RZ, 0x40768000 ;  /* 0x40768000ff057424 */ /* 0x000fce00078e00ff */
[----:B0-----:R-:W-:Y:S05]  /*2250*/  CALL.REL.NOINC `($__internal_0_$__cuda_sm20_div_rn_f64_full) ;  /* 0x0000001000107944 */ /* 0x001fea0003c00000 */
.L_x_31:
[----:B------:R-:W-:Y:S05]  /*2260*/  BSYNC.RECONVERGENT B1 ;  /* 0x0000000000017941 */ /* 0x000fea0003800200 */
.L_x_30:
[----:B------:R-:W-:Y:S01]  /*2270*/  DMUL R4, R4, 6 ;  /* 0x4018000004047828 */ /* 0x000fe20000000000 */
[----:B------:R-:W-:Y:S05]  /*2280*/  BSSY.RECONVERGENT B1, `(.L_x_32) ;  /* 0x0000026000017945 */ /* 0x000fea0003800200 */
[----:B------:R-:W1:Y:S08]  /*2290*/  F2I.F64.FLOOR R0, R4 ;  /* 0x0000000400007311 */ /* 0x000e700000305100 */
[----:B------:R-:W2:Y:S01]  /*22a0*/  FRND.F64.FLOOR R2, R4 ;  /* 0x0000000400027313 */ /* 0x000ea20000305800 */
[----:B-1----:R-:W-:Y:S01]  /*22b0*/  ISETP.GT.AND P0, PT, R0, 0x1, PT ;  /* 0x000000010000780c */ /* 0x002fe20003f04270 */
[----:B--2---:R-:W-:-:S12]  /*22c0*/  DADD R6, R4, -R2 ;  /* 0x0000000004067229 */ /* 0x004fd80000000802 */
[----:B------:R-:W-:Y:S05]  /*22d0*/  @P0 BRA `(.L_x_33) ;  /* 0x0000000000280947 */ /* 0x000fea0003800000 */
[----:B------:R-:W-:Y:S01]  /*22e0*/  ISETP.NE.AND P0, PT, R0, RZ, PT ;  /* 0x000000ff0000720c */ /* 0x000fe20003f05270 */
[----:B------:R-:W-:Y:S02]  /*22f0*/  IMAD.MOV.U32 R2, RZ, RZ, R6 ;  /* 0x000000ffff027224 */ /* 0x000fe400078e0006 */
[----:B------:R-:W-:-:S10]  /*2300*/  IMAD.MOV.U32 R3, RZ, RZ, R7 ;  /* 0x000000ffff037224 */ /* 0x000fd400078e0007 */
[----:B------:R-:W-:Y:S05]  /*2310*/  @!P0 BRA `(.L_x_34) ;  /* 0x0000000000708947 */ /* 0x000fea0003800000 */
[----:B------:R-:W-:-:S13]  /*2320*/  ISETP.NE.AND P0, PT, R0, 0x1, PT ;  /* 0x000000010000780c */ /* 0x000fda0003f05270 */
[----:B------:R-:W-:Y:S05]  /*2330*/  @P0 BRA `(.L_x_35) ;  /* 0x0000000000380947 */ /* 0x000fea0003800000 */
[----:B------:R-:W-:Y:S01]  /*2340*/  DADD R16, -R6, 1 ;  /* 0x3ff0000006107429 */ /* 0x000fe20000000100 */
[----:B------:R-:W-:Y:S02]  /*2350*/  IMAD.MOV.U32 R2, RZ, RZ, 0x0 ;  /* 0x00000000ff027424 */ /* 0x000fe400078e00ff */
[----:B------:R-:W-:Y:S01]  /*2360*/  IMAD.MOV.U32 R3, RZ, RZ, 0x3ff00000 ;  /* 0x3ff00000ff037424 */ /* 0x000fe200078e00ff */
[----:B------:R-:W-:Y:S07]  /*2370*/  BRA `(.L_x_34) ;  /* 0x0000000000587947 */ /* 0x000fee0003800000 */
.L_x_33:
[----:B------:R-:W-:-:S13]  /*2380*/  ISETP.NE.AND P0, PT, R0, 0x2, PT ;  /* 0x000000020000780c */ /* 0x000fda0003f05270 */
[----:B------:R-:W-:Y:S05]  /*2390*/  @!P0 BRA `(.L_x_36) ;  /* 0x00000000003c8947 */ /* 0x000fea0003800000 */
[----:B------:R-:W-:Y:S01]  /*23a0*/  ISETP.NE.AND P0, PT, R0, 0x3, PT ;  /* 0x000000030000780c */ /* 0x000fe20003f05270 */
[----:B------:R-:W-:Y:S02]  /*23b0*/  IMAD.MOV.U32 R14, RZ, RZ, 0x0 ;  /* 0x00000000ff0e7424 */ /* 0x000fe400078e00ff */
[----:B------:R-:W-:-:S10]  /*23c0*/  IMAD.MOV.U32 R15, RZ, RZ, 0x3ff00000 ;  /* 0x3ff00000ff0f7424 */ /* 0x000fd400078e00ff */
[----:B------:R-:W-:Y:S01]  /*23d0*/  @!P0 DADD R2, -R6, 1 ;  /* 0x3ff0000006028429 */ /* 0x000fe20000000100 */
[----:B------:R-:W-:Y:S01]  /*23e0*/  @!P0 CS2R R16, SRZ ;  /* 0x0000000000108805 */ /* 0x000fe2000001ff00 */
[----:B------:R-:W-:Y:S09]  /*23f0*/  @!P0 BRA `(.L_x_34) ;  /* 0x0000000000388947 */ /* 0x000ff20003800000 */
[----:B------:R-:W-:-:S13]  /*2400*/  ISETP.NE.AND P0, PT, R0, 0x4, PT ;  /* 0x000000040000780c */ /* 0x000fda0003f05270 */
[----:B------:R-:W-:Y:S05]  /*2410*/  @!P0 BRA `(.L_x_37) ;  /* 0x00000000000c8947 */ /* 0x000fea0003800000 */
.L_x_35:
[----:B------:R-:W-:Y:S01]  /*2420*/  DADD R14, -R6, 1 ;  /* 0x3ff00000060e7429 */ /* 0x000fe20000000100 */
[----:B------:R-:W-:Y:S01]  /*2430*/  CS2R R2, SRZ ;  /* 0x0000000000027805 */ /* 0x000fe2000001ff00 */
[----:B------:R-:W-:Y:S09]  /*2440*/  BRA `(.L_x_34) ;  /* 0x0000000000247947 */ /* 0x000ff20003800000 */
.L_x_37:
[----:B------:R-:W-:Y:S01]  /*2450*/  IMAD.MOV.U32 R16, RZ, RZ, R6 ;  /* 0x000000ffff107224 */ /* 0x000fe200078e0006 */
[----:B------:R-:W-:Y:S01]  /*2460*/  CS2R R2, SRZ ;  /* 0x0000000000027805 */ /* 0x000fe2000001ff00 */
[----:B------:R-:W-:Y:S01]  /*2470*/  IMAD.MOV.U32 R17, RZ, RZ, R7 ;  /* 0x000000ffff117224 */ /* 0x000fe200078e0007 */
[----:B------:R-:W-:Y:S06]  /*2480*/  BRA `(.L_x_34) ;  /* 0x0000000000147947 */ /* 0x000fec0003800000 */
.L_x_36:
[----:B------:R-:W-:Y:S01]  /*2490*/  IMAD.MOV.U32 R14, RZ, RZ, R6 ;  /* 0x000000ffff0e7224 */ /* 0x000fe200078e0006 */
[----:B------:R-:W-:Y:S01]  /*24a0*/  CS2R R16, SRZ ;  /* 0x0000000000107805 */ /* 0x000fe2000001ff00 */
[----:B------:R-:W-:Y:S02]  /*24b0*/  IMAD.MOV.U32 R15, RZ, RZ, R7 ;  /* 0x000000ffff0f7224 */ /* 0x000fe400078e0007 */
[----:B------:R-:W-:Y:S02]  /*24c0*/  IMAD.MOV.U32 R2, RZ, RZ, 0x0 ;  /* 0x00000000ff027424 */ /* 0x000fe400078e00ff */
[----:B------:R-:W-:-:S07]  /*24d0*/  IMAD.MOV.U32 R3, RZ, RZ, 0x3ff00000 ;  /* 0x3ff00000ff037424 */ /* 0x000fce00078e00ff */
.L_x_34:
[----:B------:R-:W-:Y:S05]  /*24e0*/  BSYNC.RECONVERGENT B1 ;  /* 0x0000000000017941 */ /* 0x000fea0003800200 */
.L_x_32:
[----:B------:R-:W-:Y:S02]  /*24f0*/  DMUL R16, R16, 255 ;  /* 0x406fe00010107828 */ /* 0x000fe40000000000 */
[----:B------:R-:W-:Y:S02]  /*2500*/  DMUL R2, R2, 255 ;  /* 0x406fe00002027828 */ /* 0x000fe40000000000 */
[----:B------:R-:W-:-:S06]  /*2510*/  DMUL R14, R14, 255 ;  /* 0x406fe0000e0e7828 */ /* 0x000fcc0000000000 */
[----:B------:R-:W1:Y:S08]  /*2520*/  F2I.U32.F64.TRUNC R17, R16 ;  /* 0x0000001000117311 */ /* 0x000e70000030d000 */
[----:B------:R-:W2:Y:S01]  /*2530*/  F2I.U32.F64.TRUNC R3, R2 ;  /* 0x0000000200037311 */ /* 0x000ea2000030d000 */
[----:B-1----:R3:W-:Y:S07]  /*2540*/  STG.E.U8 desc[UR6][R18.64], R17 ;  /* 0x0000001112007986 */ /* 0x0027ee000c101106 */
[----:B------:R-:W1:Y:S01]  /*2550*/  F2I.U32.F64.TRUNC R15, R14 ;  /* 0x0000000e000f7311 */ /* 0x000e62000030d000 */
[----:B--2---:R3:W-:Y:S04]  /*2560*/  STG.E.U8 desc[UR6][R18.64+0x1], R3 ;  /* 0x0000010312007986 */ /* 0x0047e8000c101106 */
[----:B-1----:R3:W-:Y:S01]  /*2570*/  STG.E.U8 desc[UR6][R18.64+0x2], R15 ;  /* 0x0000020f12007986 */ /* 0x0027e2000c101106 */
[----:B------:R-:W-:Y:S05]  /*2580*/  BRA `(.L_x_7) ;  /* 0x0000000c00347947 */ /* 0x000fea0003800000 */
.L_x_14:
[----:B------:R-:W-:Y:S01]  /*2590*/  UMOV UR8, 0x9999999a ;  /* 0x9999999a00087882 */ /* 0x000fe20000000000 */
[----:B------:R-:W-:Y:S01]  /*25a0*/  UMOV UR9, 0x3fc99999 ;  /* 0x3fc9999900097882 */ /* 0x000fe20000000000 */
[----:B------:R-:W-:Y:S01]  /*25b0*/  BSSY.RECONVERGENT B3, `(.L_x_38) ;  /* 0x0000020000037945 */ /* 0x000fe20003800200 */
[----:B------:R-:W-:-:S08]  /*25c0*/  DMUL R12, R8, UR8 ;  /* 0x00000008080c7c28 */ /* 0x000fd00008000000 */
        /* <DEDUP_REMOVED lines=28> */
.L_x_41:
[----:B------:R-:W-:Y:S05]  /*2790*/  BSYNC.RECONVERGENT B4 ;  /* 0x0000000000047941 */ /* 0x000fea0003800200 */
.L_x_40:
[----:B------:R-:W-:-:S07]  /*27a0*/  VIADD R0, R0, 0x1 ;  /* 0x0000000100007836 */ /* 0x000fce0000000000 */
.L_x_39:
[----:B------:R-:W-:Y:S05]  /*27b0*/  BSYNC.RECONVERGENT B3 ;  /* 0x0000000000037941 */ /* 0x000fea0003800200 */
.L_x_38:
        /* <DEDUP_REMOVED lines=10> */
[----:B------:R-:W-:Y:S01]  /*2860*/  BSSY.RECONVERGENT B3, `(.L_x_42) ;  /* 0x0000038000037945 */ /* 0x000fe20003800200 */
[----:B------:R-:W-:Y:S01]  /*2870*/  IMAD.MOV.U32 R25, RZ, RZ, 0x3da8ff83 ;  /* 0x3da8ff83ff197424 */ /* 0x000fe200078e00ff */
[----:B------:R-:W-:Y:S01]  /*2880*/  ISETP.NE.U32.AND P0, PT, R14, 0x1, PT ;  /* 0x000000010e00780c */ /* 0x000fe20003f05070 */
[----:B------:R-:W-:-:S03]  /*2890*/  DMUL R14, R2, R2 ;  /* 0x00000002020e7228 */ /* 0x000fc60000000000 */
[----:B------:R-:W-:Y:S02]  /*28a0*/  FSEL R24, R24, -8.06006814911005101289e+34, !P0 ;  /* 0xf9785eba18187808 */ /* 0x000fe40004000000 */
[----:B------:R-:W-:-:S06]  /*28b0*/  FSEL R25, -R25, 0.11223486810922622681, !P0 ;  /* 0x3de5db6519197808 */ /* 0x000fcc0004000100 */
[----:B--2---:R-:W-:-:S08]  /*28c0*/  DFMA R4, R14, R24, R4 ;  /* 0x000000180e04722b */ /* 0x004fd00000000004 */
[----:B------:R-:W-:Y:S01]  /*28d0*/  DFMA R4, R14, R4, R6 ;  /* 0x000000040e04722b */ /* 0x000fe20000000006 */
[----:B------:R-:W-:Y:S02]  /*28e0*/  IMAD.MOV.U32 R6, RZ, RZ, 0x0 ;  /* 0x00000000ff067424 */ /* 0x000fe400078e00ff */
[----:B------:R-:W-:-:S05]  /*28f0*/  IMAD.MOV.U32 R7, RZ, RZ, 0x3fe00000 ;  /* 0x3fe00000ff077424 */ /* 0x000fca00078e00ff */
[----:B---3--:R-:W-:Y:S02]  /*2900*/  DFMA R4, R14, R4, R8 ;  /* 0x000000040e04722b */ /* 0x008fe40000000008 */
[----:B------:R-:W-:-:S06]  /*2910*/  DADD R8, R12, 2 ;  /* 0x400000000c087429 */ /* 0x000fcc0000000000 */
        /* <DEDUP_REMOVED lines=42> */
.L_x_45:
[----:B------:R-:W-:Y:S05]  /*2bc0*/  BSYNC.RECONVERGENT B4 ;  /* 0x0000000000047941 */ /* 0x000fea0003800200 */
.L_x_44:
[----:B------:R-:W-:-:S07]  /*2bd0*/  VIADD R0, R0, 0x1 ;  /* 0x0000000100007836 */ /* 0x000fce0000000000 */
.L_x_43:
[----:B------:R-:W-:Y:S05]  /*2be0*/  BSYNC.RECONVERGENT B3 ;  /* 0x0000000000037941 */ /* 0x000fea0003800200 */
.L_x_42:
        /* <DEDUP_REMOVED lines=65> */
.L_x_49:
[----:B------:R-:W-:Y:S05]  /*3000*/  BSYNC.RECONVERGENT B4 ;  /* 0x0000000000047941 */ /* 0x000fea0003800200 */
.L_x_48:
[----:B------:R-:W-:-:S07]  /*3010*/  VIADD R0, R0, 0x1 ;  /* 0x0000000100007836 */ /* 0x000fce0000000000 */
.L_x_47:
[----:B------:R-:W-:Y:S05]  /*3020*/  BSYNC.RECONVERGENT B3 ;  /* 0x0000000000037941 */ /* 0x000fea0003800200 */
.L_x_46:
        /* <DEDUP_REMOVED lines=34> */
[----:B-1----:R1:W-:Y:S02]  /*3250*/  STG.E.U8 desc[UR6][R18.64+0x2], R3 ;  /* 0x0000020312007986 */ /* 0x0023e4000c101106 */
.L_x_7:
[----:B------:R-:W-:Y:S05]  /*3260*/  BSYNC.RECONVERGENT B0 ;  /* 0x0000000000007941 */ /* 0x000fea0003800200 */
.L_x_6:
[----:B------:R-:W-:-:S05]  /*3270*/  IMAD.MOV.U32 R9, RZ, RZ, 0xff ;  /* 0x000000ffff097424 */ /* 0x000fca00078e00ff */
[----:B------:R-:W-:Y:S01]  /*3280*/  STG.E.U8 desc[UR6][R18.64+0x3], R9 ;  /* 0x0000030912007986 */ /* 0x000fe2000c101106 */
[----:B------:R-:W-:Y:S05]  /*3290*/  EXIT ;  /* 0x000000000000794d */ /* 0x000fea0003800000 */
        .weak           $__internal_0_$__cuda_sm20_div_rn_f64_full
        .type           $__internal_0_$__cuda_sm20_div_rn_f64_full,@function
        .size           $__internal_0_$__cuda_sm20_div_rn_f64_full,($_Z17mandelbrot_kernelPhiidddii$__internal_trig_reduction_slowpathd - $__internal_0_$__cuda_sm20_div_rn_f64_full)
$__internal_0_$__cuda_sm20_div_rn_f64_full:
[C---:B------:R-:W-:Y:S01]  /*32a0*/  FSETP.GEU.AND P0, PT, |R5|.reuse, 1.469367938527859385e-39, PT ;  /* 0x001000000500780b */ /* 0x040fe20003f0e200 */
[--C-:B------:R-:W-:Y:S01]  /*32b0*/  IMAD.MOV.U32 R10, RZ, RZ, R4.reuse ;  /* 0x000000ffff0a7224 */ /* 0x100fe200078e0004 */
[----:B------:R-:W-:Y:S01]  /*32c0*/  LOP3.LUT R12, R5, 0x800fffff, RZ, 0xc0, !PT ;  /* 0x800fffff050c7812 */ /* 0x000fe200078ec0ff */
[----:B------:R-:W-:Y:S01]  /*32d0*/  IMAD.MOV.U32 R11, RZ, RZ, R5 ;  /* 0x000000ffff0b7224 */ /* 0x000fe200078e0005 */
[C---:B------:R-:W-:Y:S01]  /*32e0*/  FSETP.GEU.AND P2, PT, |R9|.reuse, 1.469367938527859385e-39, PT ;  /* 0x001000000900780b */ /* 0x040fe20003f4e200 */
[----:B------:R-:W-:Y:S01]  /*32f0*/  IMAD.MOV.U32 R6, RZ, RZ, 0x1 ;  /* 0x00000001ff067424 */ /* 0x000fe200078e00ff */
[----:B------:R-:W-:Y:S01]  /*3300*/  LOP3.LUT R13, R12, 0x3ff00000, RZ, 0xfc, !PT ;  /* 0x3ff000000c0d7812 */ /* 0x000fe200078efcff */
[----:B------:R-:W-:Y:S01]  /*3310*/  IMAD.MOV.U32 R12, RZ, RZ, R4 ;  /* 0x000000ffff0c7224 */ /* 0x000fe200078e0004 */
[----:B------:R-:W-:Y:S01]  /*3320*/  LOP3.LUT R2, R9, 0x7ff00000, RZ, 0xc0, !PT ;  /* 0x7ff0000009027812 */ /* 0x000fe200078ec0ff */
[----:B------:R-:W-:Y:S01]  /*3330*/  BSSY.RECONVERGENT B2, `(.L_x_50) ;  /* 0x0000050000027945 */ /* 0x000fe20003800200 */
[----:B------:R-:W-:-:S03]  /*3340*/  LOP3.LUT R5, R5, 0x7ff00000, RZ, 0xc0, !PT ;  /* 0x7ff0000005057812 */ /* 0x000fc600078ec0ff */
[----:B------:R-:W-:Y:S01]  /*3350*/  @!P0 DMUL R12, R10, 8.98846567431157953865e+307 ;  /* 0x7fe000000a0c8828 */ /* 0x000fe20000000000 */
[C---:B------:R-:W-:Y:S01]  /*3360*/  ISETP.GE.U32.AND P1, PT, R2.reuse, R5, PT ;  /* 0x000000050200720c */ /* 0x040fe20003f26070 */
[----:B------:R-:W-:Y:S02]  /*3370*/  IMAD.MOV.U32 R4, RZ, RZ, R2 ;  /* 0x000000ffff047224 */ /* 0x000fe400078e0002 */
[----:B------:R-:W-:Y:S02]  /*3380*/  @!P2 LOP3.LUT R3, R11, 0x7ff00000, RZ, 0xc0, !PT ;  /* 0x7ff000000b03a812 */ /* 0x000fe400078ec0ff */
[----:B------:R-:W0:Y:S02]  /*3390*/  MUFU.RCP64H R7, R13 ;  /* 0x0000000d00077308 */ /* 0x000e240000001800 */
[----:B------:R-:W-:Y:S01]  /*33a0*/  @!P2 ISETP.GE.U32.AND P3, PT, R2, R3, PT ;  /* 0x000000030200a20c */ /* 0x000fe20003f66070 */
[----:B------:R-:W-:Y:S01]  /*33b0*/  IMAD.MOV.U32 R3, RZ, RZ, 0x1ca00000 ;  /* 0x1ca00000ff037424 */ /* 0x000fe200078e00ff */
[----:B------:R-:W-:-:S04]  /*33c0*/  @!P0 LOP3.LUT R5, R13, 0x7ff00000, RZ, 0xc0, !PT ;  /* 0x7ff000000d058812 */ /* 0x000fc800078ec0ff */
[----:B------:R-:W-:-:S04]  /*33d0*/  @!P2 SEL R21, R3, 0x63400000, !P3 ;  /* 0x634000000315a807 */ /* 0x000fc80005800000 */
[----:B------:R-:W-:-:S04]  /*33e0*/  @!P2 LOP3.LUT R24, R21, 0x80000000, R9, 0xf8, !PT ;  /* 0x800000001518a812 */ /* 0x000fc800078ef809 */
[----:B------:R-:W-:Y:S01]  /*33f0*/  @!P2 LOP3.LUT R25, R24, 0x100000, RZ, 0xfc, !PT ;  /* 0x001000001819a812 */ /* 0x000fe200078efcff */
[----:B0-----:R-:W-:Y:S01]  /*3400*/  DFMA R22, R6, -R12, 1 ;  /* 0x3ff000000616742b */ /* 0x001fe2000000080c */
[----:B------:R-:W-:-:S07]  /*3410*/  @!P2 IMAD.MOV.U32 R24, RZ, RZ, RZ ;  /* 0x000000ffff18a224 */ /* 0x000fce00078e00ff */
[----:B------:R-:W-:-:S08]  /*3420*/  DFMA R22, R22, R22, R22 ;  /* 0x000000161616722b */ /* 0x000fd00000000016 */
[----:B------:R-:W-:Y:S01]  /*3430*/  DFMA R22, R6, R22, R6 ;  /* 0x000000160616722b */ /* 0x000fe20000000006 */
[----:B------:R-:W-:Y:S01]  /*3440*/  SEL R7, R3, 0x63400000, !P1 ;  /* 0x6340000003077807 */ /* 0x000fe20004800000 */
[----:B------:R-:W-:-:S03]  /*3450*/  IMAD.MOV.U32 R6, RZ, RZ, R8 ;  /* 0x000000ffff067224 */ /* 0x000fc600078e0008 */
[----:B------:R-:W-:-:S03]  /*3460*/  LOP3.LUT R7, R7, 0x800fffff, R9, 0xf8, !PT ;  /* 0x800fffff07077812 */ /* 0x000fc600078ef809 */
[----:B------:R-:W-:-:S03]  /*3470*/  DFMA R20, R22, -R12, 1 ;  /* 0x3ff000001614742b */ /* 0x000fc6000000080c */
[----:B------:R-:W-:-:S05]  /*3480*/  @!P2 DFMA R6, R6, 2, -R24 ;  /* 0x400000000606a82b */ /* 0x000fca0000000818 */
[----:B------:R-:W-:-:S05]  /*3490*/  DFMA R20, R22, R20, R22 ;  /* 0x000000141614722b */ /* 0x000fca0000000016 */
[----:B------:R-:W-:-:S03]  /*34a0*/  @!P2 LOP3.LUT R4, R7, 0x7ff00000, RZ, 0xc0, !PT ;  /* 0x7ff000000704a812 */ /* 0x000fc600078ec0ff */
[----:B------:R-:W-:Y:S02]  /*34b0*/  DMUL R22, R20, R6 ;  /* 0x0000000614167228 */ /* 0x000fe40000000000 */
[----:B------:R-:W-:-:S05]  /*34c0*/  VIADD R26, R4, 0xffffffff ;  /* 0xffffffff041a7836 */ /* 0x000fca0000000000 */
[----:B------:R-:W-:Y:S01]  /*34d0*/  ISETP.GT.U32.AND P0, PT, R26, 0x7feffffe, PT ;  /* 0x7feffffe1a00780c */ /* 0x000fe20003f04070 */
[----:B------:R-:W-:Y:S01]  /*34e0*/  VIADD R26, R5, 0xffffffff ;  /* 0xffffffff051a7836 */ /* 0x000fe20000000000 */
[----:B------:R-:W-:-:S04]  /*34f0*/  DFMA R24, R22, -R12, R6 ;  /* 0x8000000c1618722b */ /* 0x000fc80000000006 */
[----:B------:R-:W-:-:S04]  /*3500*/  ISETP.GT.U32.OR P0, PT, R26, 0x7feffffe, P0 ;  /* 0x7feffffe1a00780c */ /* 0x000fc80000704470 */
[----:B------:R-:W-:-:S09]  /*3510*/  DFMA R24, R20, R24, R22 ;  /* 0x000000181418722b */ /* 0x000fd20000000016 */
[----:B------:R-:W-:Y:S05]  /*3520*/  @P0 BRA `(.L_x_51) ;  /* 0x00000000006c0947 */ /* 0x000fea0003800000 */
[----:B------:R-:W-:-:S04]  /*3530*/  LOP3.LUT R5, R11, 0x7ff00000, RZ, 0xc0, !PT ;  /* 0x7ff000000b057812 */ /* 0x000fc800078ec0ff */
[CC--:B------:R-:W-:Y:S02]  /*3540*/  VIADDMNMX R4, R2.reuse, -R5.reuse, 0xb9600000, !PT ;  /* 0xb960000002047446 */ /* 0x0c0fe40007800905 */
[----:B------:R-:W-:Y:S02]  /*3550*/  ISETP.GE.U32.AND P0, PT, R2, R5, PT ;  /* 0x000000050200720c */ /* 0x000fe40003f06070 */
[----:B------:R-:W-:Y:S02]  /*3560*/  VIMNMX R4, PT, PT, R4, 0x46a00000, PT ;  /* 0x46a0000004047848 */ /* 0x000fe40003fe0100 */
[----:B------:R-:W-:-:S05]  /*3570*/  SEL R3, R3, 0x63400000, !P0 ;  /* 0x6340000003037807 */ /* 0x000fca0004000000 */
[----:B------:R-:W-:Y:S02]  /*3580*/  IMAD.IADD R8, R4, 0x1, -R3 ;  /* 0x0000000104087824 */ /* 0x000fe400078e0a03 */
[----:B------:R-:W-:Y:S02]  /*3590*/  IMAD.MOV.U32 R4, RZ, RZ, RZ ;  /* 0x000000ffff047224 */ /* 0x000fe400078e00ff */
[----:B------:R-:W-:-:S06]  /*35a0*/  VIADD R5, R8, 0x7fe00000 ;  /* 0x7fe0000008057836 */ /* 0x000fcc0000000000 */
[----:B------:R-:W-:-:S10]  /*35b0*/  DMUL R2, R24, R4 ;  /* 0x0000000418027228 */ /* 0x000fd40000000000 */
[----:B------:R-:W-:-:S13]  /*35c0*/  FSETP.GTU.AND P0, PT, |R3|, 1.469367938527859385e-39, PT ;  /* 0x001000000300780b */ /* 0x000fda0003f0c200 */
[----:B------:R-:W-:Y:S05]  /*35d0*/  @P0 BRA `(.L_x_52) ;  /* 0x0000000000940947 */ /* 0x000fea0003800000 */
[----:B------:R-:W-:-:S06]  /*35e0*/  DFMA R6, R24, -R12, R6 ;  /* 0x8000000c1806722b */ /* 0x000fcc0000000006 */
[----:B------:R-:W-:-:S04]  /*35f0*/  IMAD.MOV.U32 R6, RZ, RZ, RZ ;  /* 0x000000ffff067224 */ /* 0x000fc800078e00ff */
[C---:B------:R-:W-:Y:S02]  /*3600*/  FSETP.NEU.AND P0, PT, R7.reuse, RZ, PT ;  /* 0x000000ff0700720b */ /* 0x040fe40003f0d000 */
[----:B------:R-:W-:-:S04]  /*3610*/  LOP3.LUT R11, R7, 0x80000000, R11, 0x48, !PT ;  /* 0x80000000070b7812 */ /* 0x000fc800078e480b */
[----:B------:R-:W-:-:S07]  /*3620*/  LOP3.LUT R7, R11, R5, RZ, 0xfc, !PT ;  /* 0x000000050b077212 */ /* 0x000fce00078efcff */
[----:B------:R-:W-:Y:S05]  /*3630*/  @!P0 BRA `(.L_x_52) ;  /* 0x00000000007c8947 */ /* 0x000fea0003800000 */
[----:B------:R-:W-:Y:S01]  /*3640*/  IMAD.MOV R5, RZ, RZ, -R8 ;  /* 0x000000ffff057224 */ /* 0x000fe200078e0a08 */
[----:B------:R-:W-:Y:S01]  /*3650*/  DMUL.RP R6, R24, R6 ;  /* 0x0000000618067228 */ /* 0x000fe20000008000 */
[----:B------:R-:W-:-:S06]  /*3660*/  IMAD.MOV.U32 R4, RZ, RZ, RZ ;  /* 0x000000ffff047224 */ /* 0x000fcc00078e00ff */
[----:B------:R-:W-:-:S03]  /*3670*/  DFMA R4, R2, -R4, R24 ;  /* 0x800000040204722b */ /* 0x000fc60000000018 */
[----:B------:R-:W-:-:S03]  /*3680*/  LOP3.LUT R11, R7, R11, RZ, 0x3c, !PT ;  /* 0x0000000b070b7212 */ /* 0x000fc600078e3cff */
[----:B------:R-:W-:-:S04]  /*3690*/  IADD3 R4, PT, PT, -R8, -0x43300000, RZ ;  /* 0xbcd0000008047810 */ /* 0x000fc80007ffe1ff */
[----:B------:R-:W-:-:S04]  /*36a0*/  FSETP.NEU.AND P0, PT, |R5|, R4, PT ;  /* 0x000000040500720b */ /* 0x000fc80003f0d200 */
[----:B------:R-:W-:Y:S02]  /*36b0*/  FSEL R2, R6, R2, !P0 ;  /* 0x0000000206027208 */ /* 0x000fe40004000000 */
[----:B------:R-:W-:Y:S01]  /*36c0*/  FSEL R3, R11, R3, !P0 ;  /* 0x000000030b037208 */ /* 0x000fe20004000000 */
[----:B------:R-:W-:Y:S06]  /*36d0*/  BRA `(.L_x_52) ;  /* 0x0000000000547947 */ /* 0x000fec0003800000 */
.L_x_51:
[----:B------:R-:W-:-:S14]  /*36e0*/  DSETP.NAN.AND P0, PT, R8, R8, PT ;  /* 0x000000080800722a */ /* 0x000fdc0003f08000 */
[----:B------:R-:W-:Y:S05]  /*36f0*/  @P0 BRA `(.L_x_53) ;  /* 0x0000000000440947 */ /* 0x000fea0003800000 */
[----:B------:R-:W-:-:S14]  /*3700*/  DSETP.NAN.AND P0, PT, R10, R10, PT ;  /* 0x0000000a0a00722a */ /* 0x000fdc0003f08000 */
[----:B------:R-:W-:Y:S05]  /*3710*/  @P0 BRA `(.L_x_54) ;  /* 0x0000000000300947 */ /* 0x000fea0003800000 */
[----:B------:R-:W-:Y:S01]  /*3720*/  ISETP.NE.AND P0, PT, R4, R5, PT ;  /* 0x000000050400720c */ /* 0x000fe20003f05270 */
[----:B------:R-:W-:Y:S02]  /*3730*/  IMAD.MOV.U32 R2, RZ, RZ, 0x0 ;  /* 0x00000000ff027424 */ /* 0x000fe400078e00ff */
[----:B------:R-:W-:-:S10]  /*3740*/  IMAD.MOV.U32 R3, RZ, RZ, -0x80000 ;  /* 0xfff80000ff037424 */ /* 0x000fd400078e00ff */
[----:B------:R-:W-:Y:S05]  /*3750*/  @!P0 BRA `(.L_x_52) ;  /* 0x0000000000348947 */ /* 0x000fea0003800000 */
[----:B------:R-:W-:Y:S02]  /*3760*/  ISETP.NE.AND P0, PT, R4, 0x7ff00000, PT ;  /* 0x7ff000000400780c */ /* 0x000fe40003f05270 */
[----:B------:R-:W-:Y:S02]  /*3770*/  LOP3.LUT R3, R9, 0x80000000, R11, 0x48, !PT ;  /* 0x8000000009037812 */ /* 0x000fe400078e480b */
[----:B------:R-:W-:-:S13]  /*3780*/  ISETP.EQ.OR P0, PT, R5, RZ, !P0 ;  /* 0x000000ff0500720c */ /* 0x000fda0004702670 */
[----:B------:R-:W-:Y:S01]  /*3790*/  @P0 LOP3.LUT R4, R3, 0x7ff00000, RZ, 0xfc, !PT ;  /* 0x7ff0000003040812 */ /* 0x000fe200078efcff */
[----:B------:R-:W-:Y:S02]  /*37a0*/  @!P0 IMAD.MOV.U32 R2, RZ, RZ, RZ ;  /* 0x000000ffff028224 */ /* 0x000fe400078e00ff */
[----:B------:R-:W-:Y:S02]  /*37b0*/  @P0 IMAD.MOV.U32 R2, RZ, RZ, RZ ;  /* 0x000000ffff020224 */ /* 0x000fe400078e00ff */
[----:B------:R-:W-:Y:S01]  /*37c0*/  @P0 IMAD.MOV.U32 R3, RZ, RZ, R4 ;  /* 0x000000ffff030224 */ /* 0x000fe200078e0004 */
[----:B------:R-:W-:Y:S06]  /*37d0*/  BRA `(.L_x_52) ;  /* 0x0000000000147947 */ /* 0x000fec0003800000 */
.L_x_54:
[----:B------:R-:W-:Y:S01]  /*37e0*/  LOP3.LUT R3, R11, 0x80000, RZ, 0xfc, !PT ;  /* 0x000800000b037812 */ /* 0x000fe200078efcff */
[----:B------:R-:W-:Y:S01]  /*37f0*/  IMAD.MOV.U32 R2, RZ, RZ, R10 ;  /* 0x000000ffff027224 */ /* 0x000fe200078e000a */
[----:B------:R-:W-:Y:S06]  /*3800*/  BRA `(.L_x_52) ;  /* 0x0000000000087947 */ /* 0x000fec0003800000 */
.L_x_53:
[----:B------:R-:W-:Y:S01]  /*3810*/  LOP3.LUT R3, R9, 0x80000, RZ, 0xfc, !PT ;  /* 0x0008000009037812 */ /* 0x000fe200078efcff */
[----:B------:R-:W-:-:S07]  /*3820*/  IMAD.MOV.U32 R2, RZ, RZ, R8 ;  /* 0x000000ffff027224 */ /* 0x000fce00078e0008 */
.L_x_52:
[----:B------:R-:W-:Y:S05]  /*3830*/  BSYNC.RECONVERGENT B2 ;  /* 0x0000000000027941 */ /* 0x000fea0003800200 */
.L_x_50:
[----:B------:R-:W-:Y:S02]  /*3840*/  IMAD.MOV.U32 R4, RZ, RZ, R2 ;  /* 0x000000ffff047224 */ /* 0x000fe400078e0002 */
[----:B------:R-:W-:Y:S02]  /*3850*/  IMAD.MOV.U32 R5, RZ, RZ, R3 ;  /* 0x000000ffff057224 */ /* 0x000fe400078e0003 */
[----:B------:R-:W-:Y:S02]  /*3860*/  IMAD.MOV.U32 R2, RZ, RZ, R0 ;  /* 0x000000ffff027224 */ /* 0x000fe400078e0000 */
[----:B------:R-:W-:-:S04]  /*3870*/  IMAD.MOV.U32 R3, RZ, RZ, 0x0 ;  /* 0x00000000ff037424 */ /* 0x000fc800078e00ff */
[----:B------:R-:W-:Y:S05]  /*3880*/  RET.REL.NODEC R2 `(_Z17mandelbrot_kernelPhiidddii) ;  /* 0xffffffc402dc7950 */ /* 0x000fea0003c3ffff */
        .type           $_Z17mandelbrot_kernelPhiidddii$__internal_trig_reduction_slowpathd,@function
        .size           $_Z17mandelbrot_kernelPhiidddii$__internal_trig_reduction_slowpathd,(.L_x_64 - $_Z17mandelbrot_kernelPhiidddii$__internal_trig_reduction_slowpathd)
$_Z17mandelbrot_kernelPhiidddii$__internal_trig_reduction_slowpathd:
[--C-:B------:R-:W-:Y:S01]  /*3890*/  SHF.R.U32.HI R2, RZ, 0x14, R3.reuse ;  /* 0x00000014ff027819 */ /* 0x100fe20000011603 */
[----:B------:R-:W-:Y:S02]  /*38a0*/  IMAD.MOV.U32 R6, RZ, RZ, R8 ;  /* 0x000000ffff067224 */ /* 0x000fe400078e0008 */
[----:B------:R-:W-:Y:S01]  /*38b0*/  IMAD.MOV.U32 R7, RZ, RZ, R3 ;  /* 0x000000ffff077224 */ /* 0x000fe200078e0003 */
[----:B------:R-:W-:Y:S01]  /*38c0*/  LOP3.LUT R5, R2, 0x7ff, RZ, 0xc0, !PT ;  /* 0x000007ff02057812 */ /* 0x000fe200078ec0ff */
[----:B------:R-:W-:-:S03]  /*38d0*/  IMAD.MOV.U32 R4, RZ, RZ, RZ ;  /* 0x000000ffff047224 */ /* 0x000fc600078e00ff */
[----:B------:R-:W-:-:S13]  /*38e0*/  ISETP.NE.AND P0, PT, R5, 0x7ff, PT ;  /* 0x000007ff0500780c */ /* 0x000fda0003f05270 */
[----:B------:R-:W-:Y:S05]  /*38f0*/  @!P0 BRA `(.L_x_55) ;  /* 0x0000000800488947 */ /* 0x000fea0003800000 */
[----:B------:R-:W-:Y:S01]  /*3900*/  VIADD R5, R5, 0xfffffc00 ;  /* 0xfffffc0005057836 */ /* 0x000fe20000000000 */
[----:B------:R-:W-:Y:S01]  /*3910*/  BSSY.RECONVERGENT B1, `(.L_x_56) ;  /* 0x000002f000017945 */ /* 0x000fe20003800200 */
[----:B------:R-:W-:-:S03]  /*3920*/  CS2R R10, SRZ ;  /* 0x00000000000a7805 */ /* 0x000fc6000001ff00 */
[----:B------:R-:W-:Y:S02]  /*3930*/  SHF.R.U32.HI R4, RZ, 0x6, R5 ;  /* 0x00000006ff047819 */ /* 0x000fe40000011605 */
[----:B------:R-:W-:Y:S02]  /*3940*/  ISETP.GE.U32.AND P0, PT, R5, 0x80, PT ;  /* 0x000000800500780c */ /* 0x000fe40003f06070 */
[C---:B------:R-:W-:Y:S02]  /*3950*/  IADD3 R5, PT, PT, -R4.reuse, 0x13, RZ ;  /* 0x0000001304057810 */ /* 0x040fe40007ffe1ff */
[----:B------:R-:W-:Y:S02]  /*3960*/  IADD3 R21, PT, PT, -R4, 0xf, RZ ;  /* 0x0000000f04157810 */ /* 0x000fe40007ffe1ff */
[----:B------:R-:W-:-:S04]  /*3970*/  SEL R5, R5, 0x12, P0 ;  /* 0x0000001205057807 */ /* 0x000fc80000000000 */
[----:B------:R-:W-:-:S13]  /*3980*/  ISETP.GE.AND P0, PT, R21, R5, PT ;  /* 0x000000051500720c */ /* 0x000fda0003f06270 */
[----:B------:R-:W-:Y:S05]  /*3990*/  @P0 BRA `(.L_x_57) ;  /* 0x0000000000980947 */ /* 0x000fea0003800000 */
[----:B------:R-:W0:Y:S01]  /*39a0*/  LDC.64 R8, c[0x0][0x358] ;  /* 0x0000d600ff087b82 */ /* 0x000e220000000a00 */
[C---:B------:R-:W-:Y:S01]  /*39b0*/  SHF.L.U64.HI R14, R6.reuse, 0xb, R7 ;  /* 0x0000000b060e7819 */ /* 0x040fe20000010207 */
[----:B------:R-:W-:Y:S01]  /*39c0*/  BSSY.RECONVERGENT B2, `(.L_x_58) ;  /* 0x0000022000027945 */ /* 0x000fe20003800200 */
[----:B------:R-:W-:Y:S01]  /*39d0*/  IMAD.SHL.U32 R7, R6, 0x800, RZ ;  /* 0x0000080006077824 */ /* 0x000fe200078e00ff */
[----:B------:R-:W-:Y:S01]  /*39e0*/  IADD3 R17, PT, PT, RZ, -R4, -R5 ;  /* 0x80000004ff117210 */ /* 0x000fe20007ffe805 */
[----:B------:R-:W-:Y:S01]  /*39f0*/  IMAD.MOV.U32 R16, RZ, RZ, RZ ;  /* 0x000000ffff107224 */ /* 0x000fe200078e00ff */
[----:B------:R-:W-:Y:S02]  /*3a00*/  CS2R R10, SRZ ;  /* 0x00000000000a7805 */ /* 0x000fe4000001ff00 */
[----:B------:R-:W-:-:S07]  /*3a10*/  LOP3.LUT R6, R14, 0x80000000, RZ, 0xfc, !PT ;  /* 0x800000000e067812 */ /* 0x000fce00078efcff */
.L_x_59:
[----:B------:R-:W1:Y:S01]  /*3a20*/  LDC.64 R14, c[0x4][RZ] ;  /* 0x01000000ff0e7b82 */ /* 0x000e620000000a00 */
[----:B0-----:R-:W-:Y:S02]  /*3a30*/  R2UR UR8, R8 ;  /* 0x00000000080872ca */ /* 0x001fe400000e0000 */
[----:B------:R-:W-:Y:S01]  /*3a40*/  R2UR UR9, R9 ;  /* 0x00000000090972ca */ /* 0x000fe200000e0000 */
[----:B-1----:R-:W-:-:S12]  /*3a50*/  IMAD.WIDE R14, R21, 0x8, R14 ;  /* 0x00000008150e7825 */ /* 0x002fd800078e020e */
[----:B------:R-:W2:Y:S01]  /*3a60*/  LDG.E.64.CONSTANT R14, desc[UR8][R14.64] ;  /* 0x000000080e0e7981 */ /* 0x000ea2000c1e9b00 */
[----:B------:R-:W-:Y:S02]  /*3a70*/  VIADD R17, R17, 0x1 ;  /* 0x0000000111117836 */ /* 0x000fe40000000000 */
[----:B------:R-:W-:Y:S02]  /*3a80*/  VIADD R21, R21, 0x1 ;  /* 0x0000000115157836 */ /* 0x000fe40000000000 */
[----:B--2---:R-:W-:-:S04]  /*3a90*/  IMAD.WIDE.U32 R10, P2, R14, R7, R10 ;  /* 0x000000070e0a7225 */ /* 0x004fc8000784000a */
[----:B------:R-:W-:Y:S02]  /*3aa0*/  IMAD R23, R14, R6, RZ ;  /* 0x000000060e177224 */ /* 0x000fe400078e02ff */
[CC--:B------:R-:W-:Y:S02]  /*3ab0*/  IMAD R20, R15.reuse, R7.reuse, RZ ;  /* 0x000000070f147224 */ /* 0x0c0fe400078e02ff */
[----:B------:R-:W-:Y:S01]  /*3ac0*/  IMAD.HI.U32 R25, R15, R7, RZ ;  /* 0x000000070f197227 */ /* 0x000fe200078e00ff */
[----:B------:R-:W-:-:S03]  /*3ad0*/  IADD3 R11, P0, PT, R23, R11, RZ ;  /* 0x0000000b170b7210 */ /* 0x000fc60007f1e0ff */
[----:B------:R-:W-:Y:S01]  /*3ae0*/  IMAD R23, R16, 0x8, R1 ;  /* 0x0000000810177824 */ /* 0x000fe200078e0201 */
[----:B------:R-:W-:Y:S01]  /*3af0*/  IADD3 R11, P1, PT, R20, R11, RZ ;  /* 0x0000000b140b7210 */ /* 0x000fe20007f3e0ff */
[----:B------:R-:W-:-:S04]  /*3b00*/  IMAD.HI.U32 R20, R14, R6, RZ ;  /* 0x000000060e147227 */ /* 0x000fc800078e00ff */
[----:B------:R-:W-:Y:S01]  /*3b10*/  IMAD.X R14, RZ, RZ, R20, P2 ;  /* 0x000000ffff0e7224 */ /* 0x000fe200010e0614 */
[----:B------:R0:W-:Y:S01]  /*3b20*/  STL.64 [R23], R10 ;  /* 0x0000000a17007387 */ /* 0x0001e20000100a00 */
[----:B------:R-:W-:-:S03]  /*3b30*/  IMAD.HI.U32 R20, R15, R6, RZ ;  /* 0x000000060f147227 */ /* 0x000fc600078e00ff */
[----:B------:R-:W-:Y:S01]  /*3b40*/  IADD3.X R14, P0, PT, R25, R14, RZ, P0, !PT ;  /* 0x0000000e190e7210 */ /* 0x000fe2000071e4ff */
[----:B------:R-:W-:Y:S02]  /*3b50*/  IMAD R15, R15, R6, RZ ;  /* 0x000000060f0f7224 */ /* 0x000fe400078e02ff */
[----:B------:R-:W-:-:S03]  /*3b60*/  VIADD R16, R16, 0x1 ;  /* 0x0000000110107836 */ /* 0x000fc60000000000 */
[----:B------:R-:W-:Y:S01]  /*3b70*/  IADD3.X R15, P1, PT, R15, R14, RZ, P1, !PT ;  /* 0x0000000e0f0f7210 */ /* 0x000fe20000f3e4ff */
[----:B------:R-:W-:Y:S01]  /*3b80*/  IMAD.X R14, RZ, RZ, R20, P0 ;  /* 0x000000ffff0e7224 */ /* 0x000fe200000e0614 */
[----:B------:R-:W-:-:S03]  /*3b90*/  ISETP.NE.AND P0, PT, R17, -0xf, PT ;  /* 0xfffffff11100780c */ /* 0x000fc60003f05270 */
[----:B------:R-:W-:Y:S02]  /*3ba0*/  IMAD.X R14, RZ, RZ, R14, P1 ;  /* 0x000000ffff0e7224 */ /* 0x000fe400008e060e */
[----:B0-----:R-:W-:Y:S02]  /*3bb0*/  IMAD.MOV.U32 R10, RZ, RZ, R15 ;  /* 0x000000ffff0a7224 */ /* 0x001fe400078e000f */
[----:B------:R-:W-:-:S06]  /*3bc0*/  IMAD.MOV.U32 R11, RZ, RZ, R14 ;  /* 0x000000ffff0b7224 */ /* 0x000fcc00078e000e */
[----:B------:R-:W-:Y:S05]  /*3bd0*/  @P0 BRA `(.L_x_59) ;  /* 0xfffffffc00900947 */ /* 0x000fea000383ffff */
[----:B------:R-:W-:Y:S05]  /*3be0*/  BSYNC.RECONVERGENT B2 ;  /* 0x0000000000027941 */ /* 0x000fea0003800200 */
.L_x_58:
[----:B------:R-:W-:-:S07]  /*3bf0*/  IMAD.MOV.U32 R21, RZ, RZ, R5 ;  /* 0x000000ffff157224 */ /* 0x000fce00078e0005 */
.L_x_57:
[----:B------:R-:W-:Y:S05]  /*3c00*/  BSYNC.RECONVERGENT B1 ;  /* 0x0000000000017941 */ /* 0x000fea0003800200 */
.L_x_56:
[----:B------:R-:W-:Y:S01]  /*3c10*/  LOP3.LUT P0, R25, R2, 0x3f, RZ, 0xc0, !PT ;  /* 0x0000003f02197812 */ /* 0x000fe2000780c0ff */
[----:B------:R-:W-:-:S04]  /*3c20*/  IMAD.IADD R4, R4, 0x1, R21 ;  /* 0x0000000104047824 */ /* 0x000fc800078e0215 */
[----:B------:R-:W-:-:S05]  /*3c30*/  IMAD.U32 R27, R4, 0x8, R1 ;  /* 0x00000008041b7824 */ /* 0x000fca00078e0001 */
[----:B------:R0:W-:Y:S04]  /*3c40*/  STL.64 [R27+-0x78], R10 ;  /* 0xffff880a1b007387 */ /* 0x0001e80000100a00 */
[----:B------:R-:W2:Y:S04]  /*3c50*/  @P0 LDL.64 R14, [R1+0x8] ;  /* 0x00000800010e0983 */ /* 0x000ea80000100a00 */
[----:B------:R-:W3:Y:S04]  /*3c60*/  LDL.64 R6, [R1+0x10] ;  /* 0x0000100001067983 */ /* 0x000ee80000100a00 */
[----:B------:R-:W0:Y:S01]  /*3c70*/  LDL.64 R4, [R1+0x18] ;  /* 0x0000180001047983 */ /* 0x000e220000100a00 */
[----:B------:R-:W-:Y:S01]  /*3c80*/  @P0 LOP3.LUT R2, R25, 0x3f, RZ, 0x3c, !PT ;  /* 0x0000003f19020812 */ /* 0x000fe200078e3cff */
[----:B------:R-:W-:Y:S01]  /*3c90*/  BSSY.RECONVERGENT B1, `(.L_x_60) ;  /* 0x0000034000017945 */ /* 0x000fe20003800200 */
[----:B--2---:R-:W-:-:S02]  /*3ca0*/  @P0 SHF.R.U64 R9, R14, 0x1, R15 ;  /* 0x000000010e090819 */ /* 0x004fc4000000120f */
[----:B------:R-:W-:Y:S02]  /*3cb0*/  @P0 SHF.R.U32.HI R15, RZ, 0x1, R15 ;  /* 0x00000001ff0f0819 */ /* 0x000fe4000001160f */
[CC--:B---3--:R-:W-:Y:S02]  /*3cc0*/  @P0 SHF.L.U32 R17, R6.reuse, R25.reuse, RZ ;  /* 0x0000001906110219 */ /* 0x0c8fe400000006ff */
[----:B------:R-:W-:Y:S02]  /*3cd0*/  @P0 SHF.R.U64 R8, R9, R2, R15 ;  /* 0x0000000209080219 */ /* 0x000fe4000000120f */
[--C-:B------:R-:W-:Y:S02]  /*3ce0*/  @P0 SHF.R.U32.HI R23, RZ, 0x1, R7.reuse ;  /* 0x00000001ff170819 */ /* 0x100fe40000011607 */
[C-C-:B------:R-:W-:Y:S02]  /*3cf0*/  @P0 SHF.R.U64 R21, R6.reuse, 0x1, R7.reuse ;  /* 0x0000000106150819 */ /* 0x140fe40000001207 */
[----:B------:R-:W-:-:S02]  /*3d00*/  @P0 SHF.L.U64.HI R14, R6, R25, R7 ;  /* 0x00000019060e0219 */ /* 0x000fc40000010207 */
[----:B------:R-:W-:Y:S02]  /*3d10*/  @P0 SHF.R.U32.HI R9, RZ, R2, R15 ;  /* 0x00000002ff090219 */ /* 0x000fe4000001160f */
[----:B------:R-:W-:Y:S02]  /*3d20*/  @P0 LOP3.LUT R6, R17, R8, RZ, 0xfc, !PT ;  /* 0x0000000811060212 */ /* 0x000fe400078efcff */
[----:B0-----:R-:W-:Y:S02]  /*3d30*/  @P0 SHF.L.U32 R10, R4, R25, RZ ;  /* 0x00000019040a0219 */ /* 0x001fe400000006ff */
[----:B------:R-:W-:Y:S01]  /*3d40*/  @P0 SHF.R.U64 R21, R21, R2, R23 ;  /* 0x0000000215150219 */ /* 0x000fe20000001217 */
[----:B------:R-:W-:Y:S01]  /*3d50*/  IMAD.SHL.U32 R8, R6, 0x4, RZ ;  /* 0x0000000406087824 */ /* 0x000fe200078e00ff */
[----:B------:R-:W-:Y:S02]  /*3d60*/  @P0 LOP3.LUT R7, R14, R9, RZ, 0xfc, !PT ;  /* 0x000000090e070212 */ /* 0x000fe400078efcff */
[----:B------:R-:W-:-:S02]  /*3d70*/  @P0 SHF.L.U64.HI R25, R4, R25, R5 ;  /* 0x0000001904190219 */ /* 0x000fc40000010205 */
[----:B------:R-:W-:Y:S02]  /*3d80*/  @P0 SHF.R.U32.HI R2, RZ, R2, R23 ;  /* 0x00000002ff020219 */ /* 0x000fe40000011617 */
[----:B------:R-:W-:Y:S02]  /*3d90*/  @P0 LOP3.LUT R4, R10, R21, RZ, 0xfc, !PT ;  /* 0x000000150a040212 */ /* 0x000fe400078efcff */
[----:B------:R-:W-:Y:S02]  /*3da0*/  SHF.L.U64.HI R14, R6, 0x2, R7 ;  /* 0x00000002060e7819 */ /* 0x000fe40000010207 */
[----:B------:R-:W-:Y:S02]  /*3db0*/  @P0 LOP3.LUT R5, R25, R2, RZ, 0xfc, !PT ;  /* 0x0000000219050212 */ /* 0x000fe400078efcff */
[----:B------:R-:W-:Y:S02]  /*3dc0*/  SHF.L.W.U32.HI R7, R7, 0x2, R4 ;  /* 0x0000000207077819 */ /* 0x000fe40000010e04 */
[----:B------:R-:W-:-:S02]  /*3dd0*/  IADD3 RZ, P0, PT, RZ, -R8, RZ ;  /* 0x80000008ffff7210 */ /* 0x000fc40007f1e0ff */
[----:B------:R-:W-:Y:S02]  /*3de0*/  LOP3.LUT R2, RZ, R14, RZ, 0x33, !PT ;  /* 0x0000000eff027212 */ /* 0x000fe400078e33ff */
[----:B------:R-:W-:Y:S02]  /*3df0*/  SHF.L.W.U32.HI R4, R4, 0x2, R5 ;  /* 0x0000000204047819 */ /* 0x000fe40000010e05 */
[----:B------:R-:W-:Y:S02]  /*3e00*/  LOP3.LUT R6, RZ, R7, RZ, 0x33, !PT ;  /* 0x00000007ff067212 */ /* 0x000fe400078e33ff */
[----:B------:R-:W-:Y:S02]  /*3e10*/  IADD3.X R9, P0, PT, RZ, R2, RZ, P0, !PT ;  /* 0x00000002ff097210 */ /* 0x000fe4000071e4ff */
[----:B------:R-:W-:Y:S02]  /*3e20*/  LOP3.LUT R10, RZ, R4, RZ, 0x33, !PT ;  /* 0x00000004ff0a7212 */ /* 0x000fe400078e33ff */
[----:B------:R-:W-:-:S02]  /*3e30*/  IADD3.X R2, P1, PT, RZ, R6, RZ, P0, !PT ;  /* 0x00000006ff027210 */ /* 0x000fc4000073e4ff */
[----:B------:R-:W-:-:S03]  /*3e40*/  ISETP.GT.U32.AND P2, PT, R7, -0x1, PT ;  /* 0xffffffff0700780c */ /* 0x000fc60003f44070 */
[----:B------:R-:W-:Y:S01]  /*3e50*/  IMAD.X R11, RZ, RZ, R10, P1 ;  /* 0x000000ffff0b7224 */ /* 0x000fe200008e060a */
[----:B------:R-:W-:-:S04]  /*3e60*/  ISETP.GT.AND.EX P0, PT, R4, -0x1, PT, P2 ;  /* 0xffffffff0400780c */ /* 0x000fc80003f04320 */
[----:B------:R-:W-:Y:S02]  /*3e70*/  SEL R6, R4, R11, P0 ;  /* 0x0000000b04067207 */ /* 0x000fe40000000000 */
[----:B------:R-:W-:Y:S02]  /*3e80*/  SEL R7, R7, R2, P0 ;  /* 0x0000000207077207 */ /* 0x000fe40000000000 */
[----:B------:R-:W-:Y:S02]  /*3e90*/  ISETP.NE.U32.AND P1, PT, R6, RZ, PT ;  /* 0x000000ff0600720c */ /* 0x000fe40003f25070 */
[----:B------:R-:W-:Y:S02]  /*3ea0*/  SEL R9, R14, R9, P0 ;  /* 0x000000090e097207 */ /* 0x000fe40000000000 */
[----:B------:R-:W-:Y:S01]  /*3eb0*/  SEL R10, R7, R6, !P1 ;  /* 0x00000006070a7207 */ /* 0x000fe20004800000 */
[----:B------:R-:W-:-:S05]  /*3ec0*/  @!P0 IMAD.MOV R8, RZ, RZ, -R8 ;  /* 0x000000ffff088224 */ /* 0x000fca00078e0a08 */
[----:B------:R-:W0:Y:S02]  /*3ed0*/  FLO.U32 R10, R10 ;  /* 0x0000000a000a7300 */ /* 0x000e2400000e0000 */
[C---:B0-----:R-:W-:Y:S02]  /*3ee0*/  IADD3 R11, PT, PT, -R10.reuse, 0x1f, RZ ;  /* 0x0000001f0a0b7810 */ /* 0x041fe40007ffe1ff */
[----:B------:R-:W-:-:S03]  /*3ef0*/  IADD3 R2, PT, PT, -R10, 0x3f, RZ ;  /* 0x0000003f0a027810 */ /* 0x000fc60007ffe1ff */
[----:B------:R-:W-:-:S05]  /*3f00*/  @P1 IMAD.MOV R2, RZ, RZ, R11 ;  /* 0x000000ffff021224 */ /* 0x000fca00078e020b */
[----:B------:R-:W-:-:S13]  /*3f10*/  ISETP.NE.AND P1, PT, R2, RZ, PT ;  /* 0x000000ff0200720c */ /* 0x000fda0003f25270 */
[----:B------:R-:W-:Y:S05]  /*3f20*/  @!P1 BRA `(.L_x_61) ;  /* 0x0000000000289947 */ /* 0x000fea0003800000 */
[--C-:B------:R-:W-:Y:S02]  /*3f30*/  SHF.R.U64 R10, R8, 0x1, R9.reuse ;  /* 0x00000001080a7819 */ /* 0x100fe40000001209 */
[C---:B------:R-:W-:Y:S02]  /*3f40*/  LOP3.LUT R8, R2.reuse, 0x3f, RZ, 0xc0, !PT ;  /* 0x0000003f02087812 */ /* 0x040fe400078ec0ff */
[----:B------:R-:W-:Y:S02]  /*3f50*/  SHF.R.U32.HI R14, RZ, 0x1, R9 ;  /* 0x00000001ff0e7819 */ /* 0x000fe40000011609 */
[----:B------:R-:W-:Y:S02]  /*3f60*/  LOP3.LUT R9, R2, 0x3f, RZ, 0xc, !PT ;  /* 0x0000003f02097812 */ /* 0x000fe400078e0cff */
[CC--:B------:R-:W-:Y:S02]  /*3f70*/  SHF.L.U64.HI R11, R7.reuse, R8.reuse, R6 ;  /* 0x00000008070b7219 */ /* 0x0c0fe40000010206 */
[----:B------:R-:W-:-:S02]  /*3f80*/  SHF.L.U32 R8, R7, R8, RZ ;  /* 0x0000000807087219 */ /* 0x000fc400000006ff */
[-CC-:B------:R-:W-:Y:S02]  /*3f90*/  SHF.R.U64 R7, R10, R9.reuse, R14.reuse ;  /* 0x000000090a077219 */ /* 0x180fe4000000120e */
[----:B------:R-:W-:Y:S02]  /*3fa0*/  SHF.R.U32.HI R6, RZ, R9, R14 ;  /* 0x00000009ff067219 */ /* 0x000fe4000001160e */
[----:B------:R-:W-:Y:S02]  /*3fb0*/  LOP3.LUT R7, R8, R7, RZ, 0xfc, !PT ;  /* 0x0000000708077212 */ /* 0x000fe400078efcff */
[----:B------:R-:W-:-:S07]  /*3fc0*/  LOP3.LUT R6, R11, R6, RZ, 0xfc, !PT ;  /* 0x000000060b067212 */ /* 0x000fce00078efcff */
.L_x_61:
[----:B------:R-:W-:Y:S05]  /*3fd0*/  BSYNC.RECONVERGENT B1 ;  /* 0x0000000000017941 */ /* 0x000fea0003800200 */
.L_x_60:
[----:B------:R-:W-:-:S04]  /*3fe0*/  IMAD.WIDE.U32 R10, R7, 0x2168c235, RZ ;  /* 0x2168c235070a7825 */ /* 0x000fc800078e00ff */
[----:B------:R-:W-:Y:S01]  /*3ff0*/  IMAD.MOV.U32 R8, RZ, RZ, R11 ;  /* 0x000000ffff087224 */ /* 0x000fe200078e000b */
[----:B------:R-:W-:Y:S01]  /*4000*/  IADD3 RZ, P1, PT, R10, R10, RZ ;  /* 0x0000000a0aff7210 */ /* 0x000fe20007f3e0ff */
[----:B------:R-:W-:Y:S02]  /*4010*/  IMAD.MOV.U32 R9, RZ, RZ, RZ ;  /* 0x000000ffff097224 */ /* 0x000fe400078e00ff */
[----:B------:R-:W-:Y:S02]  /*4020*/  IMAD R11, R6, -0x36f0255e, RZ ;  /* 0xc90fdaa2060b7824 */ /* 0x000fe400078e02ff */
[----:B------:R-:W-:-:S04]  /*4030*/  IMAD.WIDE.U32 R8, R7, -0x36f0255e, R8 ;  /* 0xc90fdaa207087825 */ /* 0x000fc800078e0008 */
[----:B------:R-:W-:-:S04]  /*4040*/  IMAD.HI.U32 R7, R6, -0x36f0255e, RZ ;  /* 0xc90fdaa206077827 */ /* 0x000fc800078e00ff */
[----:B------:R-:W-:-:S04]  /*4050*/  IMAD.WIDE.U32 R8, P2, R6, 0x2168c235, R8 ;  /* 0x2168c23506087825 */ /* 0x000fc80007840008 */
[----:B------:R-:W-:Y:S01]  /*4060*/  IMAD.X R6, RZ, RZ, R7, P2 ;  /* 0x000000ffff067224 */ /* 0x000fe200010e0607 */
[----:B------:R-:W-:Y:S02]  /*4070*/  IADD3 R7, P2, PT, R11, R9, RZ ;  /* 0x000000090b077210 */ /* 0x000fe40007f5e0ff */
[----:B------:R-:W-:Y:S02]  /*4080*/  IADD3.X RZ, P1, PT, R8, R8, RZ, P1, !PT ;  /* 0x0000000808ff7210 */ /* 0x000fe40000f3e4ff */
[C---:B------:R-:W-:Y:S01]  /*4090*/  ISETP.GT.U32.AND P3, PT, R7.reuse, RZ, PT ;  /* 0x000000ff0700720c */ /* 0x040fe20003f64070 */
[----:B------:R-:W-:Y:S01]  /*40a0*/  IMAD.X R6, RZ, RZ, R6, P2 ;  /* 0x000000ffff067224 */ /* 0x000fe200010e0606 */
[----:B------:R-:W-:-:S04]  /*40b0*/  IADD3.X R8, P2, PT, R7, R7, RZ, P1, !PT ;  /* 0x0000000707087210 */ /* 0x000fc80000f5e4ff */
[C---:B------:R-:W-:Y:S01]  /*40c0*/  ISETP.GT.AND.EX P1, PT, R6.reuse, RZ, PT, P3 ;  /* 0x000000ff0600720c */ /* 0x040fe20003f24330 */
[----:B------:R-:W-:-:S03]  /*40d0*/  IMAD.X R9, R6, 0x1, R6, P2 ;  /* 0x0000000106097824 */ /* 0x000fc600010e0606 */
[----:B------:R-:W-:Y:S02]  /*40e0*/  SEL R8, R8, R7, P1 ;  /* 0x0000000708087207 */ /* 0x000fe40000800000 */
[----:B------:R-:W-:Y:S02]  /*40f0*/  SEL R7, R9, R6, P1 ;  /* 0x0000000609077207 */ /* 0x000fe40000800000 */
[----:B------:R-:W-:Y:S02]  /*4100*/  IADD3 R6, P2, PT, R8, 0x1, RZ ;  /* 0x0000000108067810 */ /* 0x000fe40007f5e0ff */
[----:B------:R-:W-:Y:S02]  /*4110*/  SEL R9, RZ, 0xffffffff, !P1 ;  /* 0xffffffffff097807 */ /* 0x000fe40004800000 */
[----:B------:R-:W-:Y:S01]  /*4120*/  LOP3.LUT P1, R3, R3, 0x80000000, RZ, 0xc0, !PT ;  /* 0x8000000003037812 */ /* 0x000fe2000782c0ff */
[----:B------:R-:W-:Y:S02]  /*4130*/  IMAD.X R7, RZ, RZ, R7, P2 ;  /* 0x000000ffff077224 */ /* 0x000fe400010e0607 */
[----:B------:R-:W-:Y:S01]  /*4140*/  IMAD.IADD R2, R9, 0x1, -R2 ;  /* 0x0000000109027824 */ /* 0x000fe200078e0a02 */
[----:B------:R-:W-:-:S02]  /*4150*/  SHF.R.U32.HI R9, RZ, 0x1e, R5 ;  /* 0x0000001eff097819 */ /* 0x000fc40000011605 */
[----:B------:R-:W-:Y:S01]  /*4160*/  SHF.R.U64 R6, R6, 0xa, R7 ;  /* 0x0000000a06067819 */ /* 0x000fe20000001207 */
[----:B------:R-:W-:Y:S01]  /*4170*/  IMAD.SHL.U32 R2, R2, 0x100000, RZ ;  /* 0x0010000002027824 */ /* 0x000fe200078e00ff */
[----:B------:R-:W-:Y:S02]  /*4180*/  LEA.HI R4, R4, R9, RZ, 0x1 ;  /* 0x0000000904047211 */ /* 0x000fe400078f08ff */
[----:B------:R-:W-:Y:S02]  /*4190*/  IADD3 R6, P2, PT, R6, 0x1, RZ ;  /* 0x0000000106067810 */ /* 0x000fe40007f5e0ff */
[----:B------:R-:W-:Y:S01]  /*41a0*/  @!P0 LOP3.LUT R3, R3, 0x80000000, RZ, 0x3c, !PT ;  /* 0x8000000003038812 */ /* 0x000fe200078e3cff */
[----:B------:R-:W-:Y:S01]  /*41b0*/  @P1 IMAD.MOV R4, RZ, RZ, -R4 ;  /* 0x000000ffff041224 */ /* 0x000fe200078e0a04 */
[----:B------:R-:W-:-:S04]  /*41c0*/  LEA.HI.X R7, R7, RZ, RZ, 0x16, P2 ;  /* 0x000000ff07077211 */ /* 0x000fc800010fb4ff */
[--C-:B------:R-:W-:Y:S02]  /*41d0*/  SHF.R.U64 R6, R6, 0x1, R7.reuse ;  /* 0x0000000106067819 */ /* 0x100fe40000001207 */
[----:B------:R-:W-:Y:S02]  /*41e0*/  SHF.R.U32.HI R5, RZ, 0x1, R7 ;  /* 0x00000001ff057819 */ /* 0x000fe40000011607 */
[----:B------:R-:W-:-:S04]  /*41f0*/  IADD3 R6, P2, P3, RZ, RZ, R6 ;  /* 0x000000ffff067210 */ /* 0x000fc80007b5e006 */
[----:B------:R-:W-:-:S04]  /*4200*/  IADD3.X R2, PT, PT, R2, 0x3fe00000, R5, P2, P3 ;  /* 0x3fe0000002027810 */ /* 0x000fc800017e6405 */
[----:B------:R-:W-:-:S07]  /*4210*/  LOP3.LUT R7, R2, R3, RZ, 0xfc, !PT ;  /* 0x0000000302077212 */ /* 0x000fce00078efcff */
.L_x_55:
[----:B------:R-:W-:Y:S02]  /*4220*/  IMAD.MOV.U32 R2, RZ, RZ, R0 ;  /* 0x000000ffff027224 */ /* 0x000fe400078e0000 */
[----:B------:R-:W-:-:S04]  /*4230*/  IMAD.MOV.U32 R3, RZ, RZ, 0x0 ;  /* 0x00000000ff037424 */ /* 0x000fc800078e00ff */
[----:B------:R-:W-:Y:S05]  /*4240*/  RET.REL.NODEC R2 `(_Z17mandelbrot_kernelPhiidddii) ;  /* 0xffffffbc026c7950 */ /* 0x000fea0003c3ffff */
.L_x_62:
[----:B------:R-:W-:-:S00]  /*4250*/  BRA `(.L_x_62) ;  /* 0xfffffffc00fc7947 */ /* 0x000fc0000383ffff */
[----:B------:R-:W-:-:S00]  /*4260*/  NOP ;  /* 0x0000000000007918 */ /* 0x000fc00000000000 */
        /* <DEDUP_REMOVED lines=9> */
.L_x_64:


//--------------------- .nv.global.init           --------------------------
	.section	.nv.global.init,"aw",@progbits
	.align	16
.nv.global.init:
	.type		__cudart_sin_cos_coeffs,@object
	.size		__cudart_sin_cos_coeffs,(__cudart_i2opi_d - __cudart_sin_cos_coeffs)
__cudart_sin_cos_coeffs:
        /*0000*/ 	.byte	0x46, 0xd2, 0xb0, 0x2c, 0xf1, 0xe5, 0x5a, 0xbe, 0x92, 0xe3, 0xac, 0x69, 0xe3, 0x1d, 0xc7, 0x3e
        /*0010*/ 	.byte	0xa1, 0x62, 0xdb, 0x19, 0xa0, 0x01, 0x2a, 0xbf, 0x18, 0x08, 0x11, 0x11, 0x11, 0x11, 0x81, 0x3f
        /*0020*/ 	.byte	0x54, 0x55, 0x55, 0x55, 0x55, 0x55, 0xc5, 0xbf, 0x00, 0x00, 0x00, 0x00, 0x00, 0x00, 0x00, 0x00
        /*0030*/ 	.byte	0x00, 0x00, 0x00, 0x00, 0x00, 0x00, 0x00, 0x00, 0x64, 0x81, 0xfd, 0x20, 0x83, 0xff, 0xa8, 0xbd
        /*0040*/ 	.byte	0x28, 0x85, 0xef, 0xc1, 0xa7, 0xee, 0x21, 0x3e, 0xd9, 0xe6, 0x06, 0x8e, 0x4f, 0x7e, 0x92, 0xbe
        /*0050*/ 	.byte	0xe9, 0xbc, 0xdd, 0x19, 0xa0, 0x01, 0xfa, 0x3e, 0x47, 0x5d, 0xc1, 0x16, 0x6c, 0xc1, 0x56, 0xbf
        /*0060*/ 	.byte	0x51, 0x55, 0x55, 0x55, 0x55, 0x55, 0xa5, 0x3f, 0x00, 0x00, 0x00, 0x00, 0x00, 0x00, 0xe0, 0xbf
        /*0070*/ 	.byte	0x00, 0x00, 0x00, 0x00, 0x00, 0x00, 0xf0, 0x3f, 0x00, 0x00, 0x00, 0x00, 0x00, 0x00, 0x00, 0x00
	.type		__cudart_i2opi_d,@object
	.size		__cudart_i2opi_d,(.L_0 - __cudart_i2opi_d)
__cudart_i2opi_d:
        /* <DEDUP_REMOVED lines=9> */
.L_0:


//--------------------- .nv.shared.reserved.0     --------------------------
	.section	.nv.shared.reserved.0,"aw",@nobits
	.weak		__nv_reservedSMEM_offset_0_alias
	.size		__nv_reservedSMEM_offset_0_alias, 0, 64
	.other		__nv_reservedSMEM_offset_0_alias,@"STO_CUDA_RESERVED_SHARED STV_DEFAULT"
__nv_reservedSMEM_offset_0_alias:
	.zero		0
	.zero		64


//--------------------- .nv.constant0._Z17mandelbrot_kernelPhiidddii --------------------------
	.section	.nv.constant0._Z17mandelbrot_kernelPhiidddii,"a",@progbits
	.sectionflags	@""
	.align	4
.nv.constant0._Z17mandelbrot_kernelPhiidddii:
	.zero		944


//--------------------- SYMBOLS --------------------------

	.type		.nv.reservedSmem.offset0,@object
	.size		.nv.reservedSmem.offset0,0x4
